	.target	sm_90a

	.elftype	@"ET_EXEC"


//--------------------- .note.nv.tkinfo           --------------------------
	.section	.note.nv.tkinfo,"",@"SHT_NOTE"
	.sectionflags	@"SHF_NOTE_NV_TKINFO"
	.tkinfo
        /*0018*/ 	.word	0x00000002
        /*0030*/ 	.string	""
        /*0030*/ 	.string	"ptxas"
        /*0030*/ 	.string	"Cuda compilation tools, release 13.0, V13.0.88"
        /*0030*/ 	.string	"Build cuda_13.0.r13.0/compiler.36424714_0"
        /*0030*/ 	.string	"-arch sm_90a -m 64 "



//--------------------- .note.nv.cuinfo           --------------------------
	.section	.note.nv.cuinfo,"",@"SHT_NOTE"
	.sectionflags	@"SHF_NOTE_NV_CUINFO"
        /*0018*/ 	.short	0x0002
        /*001a*/ 	.short	0x005a
        /*001c*/ 	.short	0x0082
	.zero		2


//--------------------- .nv.info                  --------------------------
	.section	.nv.info,"",@"SHT_CUDA_INFO"
	.align	4


	//----- nvinfo : EIATTR_REGCOUNT
	.align		4
        /*0000*/ 	.byte	0x04, 0x2f
        /*0002*/ 	.short	(.L_12 - .L_11)
	.align		4
.L_11:
        /*0004*/ 	.word	index@(_Z6kernelPddPKdS1_dS1_)
        /*0008*/ 	.word	0x00000060


	//----- nvinfo : EIATTR_FRAME_SIZE
	.align		4
.L_12:
        /*000c*/ 	.byte	0x04, 0x11
        /*000e*/ 	.short	(.L_14 - .L_13)
	.align		4
.L_13:
        /*0010*/ 	.word	index@(_Z6kernelPddPKdS1_dS1_)
        /*0014*/ 	.word	0x00000000


	//----- nvinfo : EIATTR_MIN_STACK_SIZE
	.align		4
.L_14:
        /*0018*/ 	.byte	0x04, 0x12
        /*001a*/ 	.short	(.L_16 - .L_15)
	.align		4
.L_15:
        /*001c*/ 	.word	index@(_Z6kernelPddPKdS1_dS1_)
        /*0020*/ 	.word	0x00000000
.L_16:


//--------------------- .nv.compat                --------------------------
	.section	.nv.compat,"",@"SHT_CUDA_COMPAT_INFO"
	.align	4
        /*0000*/ 	.byte	0x02, 0x09, 0x01, 0x00, 0x02, 0x02, 0x01, 0x00, 0x02, 0x05, 0x05, 0x00, 0x03, 0x07, 0x01, 0x01
        /*0010*/ 	.byte	0x02, 0x03, 0x00, 0x00, 0x02, 0x06, 0x01, 0x00, 0x04, 0x0b, 0x08, 0x00, 0x00, 0x00, 0x00, 0x00
        /*0020*/ 	.byte	0x00, 0x00, 0x00, 0x00


//--------------------- .nv.info._Z6kernelPddPKdS1_dS1_ --------------------------
	.section	.nv.info._Z6kernelPddPKdS1_dS1_,"",@"SHT_CUDA_INFO"
	.sectionflags	@""
	.align	4


	//----- nvinfo : EIATTR_CUDA_API_VERSION
	.align		4
        /*0000*/ 	.byte	0x04, 0x37
        /*0002*/ 	.short	(.L_18 - .L_17)
.L_17:
        /*0004*/ 	.word	0x00000082


	//----- nvinfo : EIATTR_KPARAM_INFO
	.align		4
.L_18:
        /*0008*/ 	.byte	0x04, 0x17
        /*000a*/ 	.short	(.L_20 - .L_19)
.L_19:
        /*000c*/ 	.word	0x00000000
        /*0010*/ 	.short	0x0005
        /*0012*/ 	.short	0x0028
        /*0014*/ 	.byte	0x00, 0xf0, 0x21, 0x00


	//----- nvinfo : EIATTR_KPARAM_INFO
	.align		4
.L_20:
        /*0018*/ 	.byte	0x04, 0x17
        /*001a*/ 	.short	(.L_22 - .L_21)
.L_21:
        /*001c*/ 	.word	0x00000000
        /*0020*/ 	.short	0x0004
        /*0022*/ 	.short	0x0020
        /*0024*/ 	.byte	0x00, 0xf0, 0x21, 0x00


	//----- nvinfo : EIATTR_KPARAM_INFO
	.align		4
.L_22:
        /*0028*/ 	.byte	0x04, 0x17
        /*002a*/ 	.short	(.L_24 - .L_23)
.L_23:
        /*002c*/ 	.word	0x00000000
        /*0030*/ 	.short	0x0003
        /*0032*/ 	.short	0x0018
        /*0034*/ 	.byte	0x00, 0xf0, 0x21, 0x00


	//----- nvinfo : EIATTR_KPARAM_INFO
	.align		4
.L_24:
        /*0038*/ 	.byte	0x04, 0x17
        /*003a*/ 	.short	(.L_26 - .L_25)
.L_25:
        /*003c*/ 	.word	0x00000000
        /*0040*/ 	.short	0x0002
        /*0042*/ 	.short	0x0010
        /*0044*/ 	.byte	0x00, 0xf0, 0x21, 0x00


	//----- nvinfo : EIATTR_KPARAM_INFO
	.align		4
.L_26:
        /*0048*/ 	.byte	0x04, 0x17
        /*004a*/ 	.short	(.L_28 - .L_27)
.L_27:
        /*004c*/ 	.word	0x00000000
        /*0050*/ 	.short	0x0001
        /*0052*/ 	.short	0x0008
        /*0054*/ 	.byte	0x00, 0xf0, 0x21, 0x00


	//----- nvinfo : EIATTR_KPARAM_INFO
	.align		4
.L_28:
        /*0058*/ 	.byte	0x04, 0x17
        /*005a*/ 	.short	(.L_30 - .L_29)
.L_29:
        /*005c*/ 	.word	0x00000000
        /*0060*/ 	.short	0x0000
        /*0062*/ 	.short	0x0000
        /*0064*/ 	.byte	0x00, 0xf0, 0x21, 0x00


	//----- nvinfo : EIATTR_SPARSE_MMA_MASK
	.align		4
.L_30:
        /*0068*/ 	.byte	0x03, 0x50
        /*006a*/ 	.short	0x0000


	//----- nvinfo : EIATTR_MAXREG_COUNT
	.align		4
        /*006c*/ 	.byte	0x03, 0x1b
        /*006e*/ 	.short	0x00ff


	//----- nvinfo : EIATTR_NUM_BARRIERS
	.align		4
        /*0070*/ 	.byte	0x02, 0x4c
        /*0072*/ 	.byte	0x01
	.zero		1


	//----- nvinfo : EIATTR_MERCURY_ISA_VERSION
	.align		4
        /*0074*/ 	.byte	0x03, 0x5f
        /*0076*/ 	.short	0x0101


	//----- nvinfo : EIATTR_EXIT_INSTR_OFFSETS
	.align		4
        /*0078*/ 	.byte	0x04, 0x1c
        /*007a*/ 	.short	(.L_32 - .L_31)


	//   ....[0]....
.L_31:
        /*007c*/ 	.word	0x00002240


	//   ....[1]....
        /*0080*/ 	.word	0x000023a0


	//----- nvinfo : EIATTR_CRS_STACK_SIZE
	.align		4
.L_32:
        /*0084*/ 	.byte	0x04, 0x1e
        /*0086*/ 	.short	(.L_34 - .L_33)
.L_33:
        /*0088*/ 	.word	0x00000000


	//----- nvinfo : EIATTR_CBANK_PARAM_SIZE
	.align		4
.L_34:
        /*008c*/ 	.byte	0x03, 0x19
        /*008e*/ 	.short	0x0030


	//----- nvinfo : EIATTR_PARAM_CBANK
	.align		4
        /*0090*/ 	.byte	0x04, 0x0a
        /*0092*/ 	.short	(.L_36 - .L_35)
	.align		4
.L_35:
        /*0094*/ 	.word	index@(.nv.constant0._Z6kernelPddPKdS1_dS1_)
        /*0098*/ 	.short	0x0210
        /*009a*/ 	.short	0x0030


	//----- nvinfo : EIATTR_SW_WAR
	.align		4
.L_36:
        /*009c*/ 	.byte	0x04, 0x36
        /*009e*/ 	.short	(.L_38 - .L_37)
.L_37:
        /*00a0*/ 	.word	0x00000008
.L_38:


//--------------------- .nv.callgraph             --------------------------
	.section	.nv.callgraph,"",@"SHT_CUDA_CALLGRAPH"
	.align	4
	.sectionentsize	8
	.align		4
        /*0000*/ 	.word	0x00000000
	.align		4
        /*0004*/ 	.word	0xffffffff
	.align		4
        /*0008*/ 	.word	0x00000000
	.align		4
        /*000c*/ 	.word	0xfffffffe
	.align		4
        /*0010*/ 	.word	0x00000000
	.align		4
        /*0014*/ 	.word	0xfffffffd
	.align		4
        /*0018*/ 	.word	0x00000000
	.align		4
        /*001c*/ 	.word	0xfffffffc


//--------------------- .nv.constant4             --------------------------
	.section	.nv.constant4,"a",@progbits
	.align	8
	.align		8
.nv.constant4:
        /*0000*/ 	.dword	_ZN34_INTERNAL_d8653dda_4_k_cu_587e6da54cuda3std3__45__cpo5beginE
	.align		8
        /*0008*/ 	.dword	_ZN34_INTERNAL_d8653dda_4_k_cu_587e6da54cuda3std3__45__cpo3endE
	.align		8
        /*0010*/ 	.dword	_ZN34_INTERNAL_d8653dda_4_k_cu_587e6da54cuda3std3__45__cpo6cbeginE
	.align		8
        /*0018*/ 	.dword	_ZN34_INTERNAL_d8653dda_4_k_cu_587e6da54cuda3std3__45__cpo4cendE
	.align		8
        /*0020*/ 	.dword	_ZN34_INTERNAL_d8653dda_4_k_cu_587e6da54cuda3std3__436_GLOBAL__N__d8653dda_4_k_cu_587e6da56ignoreE
	.align		8
        /*0028*/ 	.dword	_ZN34_INTERNAL_d8653dda_4_k_cu_587e6da54cuda3std3__419piecewise_constructE
	.align		8
        /*0030*/ 	.dword	_ZN34_INTERNAL_d8653dda_4_k_cu_587e6da54cuda3std3__48in_placeE
	.align		8
        /*0038*/ 	.dword	_ZN34_INTERNAL_d8653dda_4_k_cu_587e6da54cuda3std6ranges3__45__cpo4swapE
	.align		8
        /*0040*/ 	.dword	_ZN34_INTERNAL_d8653dda_4_k_cu_587e6da54cuda3std6ranges3__45__cpo9iter_moveE
	.align		8
        /*0048*/ 	.dword	_ZN34_INTERNAL_d8653dda_4_k_cu_587e6da54cute7productE
	.align		8
        /*0050*/ 	.dword	_ZN34_INTERNAL_d8653dda_4_k_cu_587e6da54cute1_E


//--------------------- .text._Z6kernelPddPKdS1_dS1_ --------------------------
	.section	.text._Z6kernelPddPKdS1_dS1_,"ax",@progbits
	.align	128
        .global         _Z6kernelPddPKdS1_dS1_
        .type           _Z6kernelPddPKdS1_dS1_,@function
        .size           _Z6kernelPddPKdS1_dS1_,(.L_x_25 - _Z6kernelPddPKdS1_dS1_)
        .other          _Z6kernelPddPKdS1_dS1_,@"STO_CUDA_ENTRY STV_DEFAULT"
_Z6kernelPddPKdS1_dS1_:
.text._Z6kernelPddPKdS1_dS1_:
[----:B------:R-:W-:Y:S01]  /*0000*/  LDC R1, c[0x0][0x28] ;  /* 0x00000a00ff017b82 */ /* 0x000fe20000000800 */
[----:B------:R-:W0:Y:S01]  /*0010*/  S2R R0, SR_TID.X ;  /* 0x0000000000007919 */ /* 0x000e220000002100 */
[----:B------:R-:W-:Y:S01]  /*0020*/  ULDC.64 UR8, c[0x0][0x208] ;  /* 0x0000820000087ab9 */ /* 0x000fe20000000a00 */
[----:B------:R-:W-:Y:S01]  /*0030*/  BSSY B0, `(.L_x_0) ;  /* 0x0000072000007945 */ /* 0x000fe20003800000 */
[----:B0-----:R-:W-:-:S13]  /*0040*/  ISETP.NE.AND P0, PT, R0, RZ, PT ;  /* 0x000000ff0000720c */ /* 0x001fda0003f05270 */
[----:B------:R-:W-:Y:S05]  /*0050*/  @P0 BRA `(.L_x_1) ;  /* 0x0000000400bc0947 */ /* 0x000fea0003800000 */
[----:B------:R-:W0:Y:S01]  /*0060*/  S2R R41, SR_CgaCtaId ;  /* 0x0000000000297919 */ /* 0x000e220000008800 */
[----:B------:R-:W-:Y:S01]  /*0070*/  MOV R38, 0x400 ;  /* 0x0000040000267802 */ /* 0x000fe20000000f00 */
[----:B------:R-:W1:Y:S01]  /*0080*/  LDC R37, c[0x0][0x224] ;  /* 0x00008900ff257b82 */ /* 0x000e620000000800 */
[----:B------:R-:W-:Y:S02]  /*0090*/  IMAD.MOV.U32 R39, RZ, RZ, 0x40 ;  /* 0x00000040ff277424 */ /* 0x000fe400078e00ff */
[----:B------:R-:W-:Y:S02]  /*00a0*/  R2UR UR4, R38 ;  /* 0x00000000260472ca */ /* 0x000fe400000e0000 */
[----:B0-----:R-:W-:-:S13]  /*00b0*/  R2UR UR5, R41 ;  /* 0x00000000290572ca */ /* 0x001fda00000e0000 */
[----:B------:R-:W-:-:S03]  /*00c0*/  ULEA UR4, UR5, UR4, 0x18 ;  /* 0x0000000405047291 */ /* 0x000fc6000f8ec03f */
[----:B------:R-:W-:Y:S02]  /*00d0*/  ULDC UR5, c[0x0][0x220] ;  /* 0x0000880000057ab9 */ /* 0x000fe40000000800 */
[----:B-1----:R-:W-:-:S07]  /*00e0*/  IMAD.U32 R36, RZ, RZ, UR5 ;  /* 0x00000005ff247e24 */ /* 0x002fce000f8e00ff */
.L_x_2:
[----:B------:R-:W2:Y:S04]  /*00f0*/  LDG.E.64 R2, desc[UR8][R36.64] ;  /* 0x0000000824027981 */ /* 0x000ea8000c1e1b00 */
[----:B------:R-:W3:Y:S04]  /*0100*/  LDG.E.64 R4, desc[UR8][R36.64+0x8] ;  /* 0x0000080824047981 */ /* 0x000ee8000c1e1b00 */
[----:B------:R-:W4:Y:S04]  /*0110*/  LDG.E.64 R6, desc[UR8][R36.64+0x10] ;  /* 0x0000100824067981 */ /* 0x000f28000c1e1b00 */
[----:B------:R-:W5:Y:S04]  /*0120*/  LDG.E.64 R8, desc[UR8][R36.64+0x18] ;  /* 0x0000180824087981 */ /* 0x000f68000c1e1b00 */
        /* <DEDUP_REMOVED lines=12> */
[----:B------:R0:W5:Y:S02]  /*01f0*/  LDG.E.64 R34, desc[UR8][R36.64+0x80] ;  /* 0x0000800824227981 */ /* 0x000164000c1e1b00 */
[----:B0-----:R-:W-:-:S05]  /*0200*/  IADD3 R36, P1, R36, 0x88, RZ ;  /* 0x0000008824247810 */ /* 0x001fca0007f3e0ff */
[----:B------:R-:W-:Y:S01]  /*0210*/  IMAD.X R37, RZ, RZ, R37, P1 ;  /* 0x000000ffff257224 */ /* 0x000fe200008e0625 */
[----:B--2---:R-:W-:Y:S04]  /*0220*/  STS.64 [R39+UR4+-0x40], R2 ;  /* 0xffffc00227007988 */ /* 0x004fe80008000a04 */
[----:B---3--:R-:W-:Y:S04]  /*0230*/  STS.64 [R39+UR4+-0x38], R4 ;  /* 0xffffc80427007988 */ /* 0x008fe80008000a04 */
[----:B----4-:R-:W-:Y:S04]  /*0240*/  STS.64 [R39+UR4+-0x30], R6 ;  /* 0xffffd00627007988 */ /* 0x010fe80008000a04 */
[----:B-----5:R-:W-:Y:S04]  /*0250*/  STS.64 [R39+UR4+-0x28], R8 ;  /* 0xffffd80827007988 */ /* 0x020fe80008000a04 */
[----:B------:R-:W-:Y:S04]  /*0260*/  STS.64 [R39+UR4+-0x20], R10 ;  /* 0xffffe00a27007988 */ /* 0x000fe80008000a04 */
[----:B------:R-:W-:Y:S04]  /*0270*/  STS.64 [R39+UR4+-0x18], R12 ;  /* 0xffffe80c27007988 */ /* 0x000fe80008000a04 */
[----:B------:R-:W-:Y:S04]  /*0280*/  STS.64 [R39+UR4+-0x10], R14 ;  /* 0xfffff00e27007988 */ /* 0x000fe80008000a04 */
[----:B------:R-:W-:Y:S04]  /*0290*/  STS.64 [R39+UR4+-0x8], R16 ;  /* 0xfffff81027007988 */ /* 0x000fe80008000a04 */
[----:B------:R-:W-:Y:S04]  /*02a0*/  STS.64 [R39+UR4], R18 ;  /* 0x0000001227007988 */ /* 0x000fe80008000a04 */
[----:B------:R-:W-:Y:S04]  /*02b0*/  STS.64 [R39+UR4+0x8], R20 ;  /* 0x0000081427007988 */ /* 0x000fe80008000a04 */
[----:B------:R-:W-:Y:S04]  /*02c0*/  STS.64 [R39+UR4+0x10], R22 ;  /* 0x0000101627007988 */ /* 0x000fe80008000a04 */
[----:B------:R-:W-:Y:S04]  /*02d0*/  STS.64 [R39+UR4+0x18], R24 ;  /* 0x0000181827007988 */ /* 0x000fe80008000a04 */
[----:B------:R-:W-:Y:S04]  /*02e0*/  STS.64 [R39+UR4+0x20], R26 ;  /* 0x0000201a27007988 */ /* 0x000fe80008000a04 */
[----:B------:R-:W-:Y:S04]  /*02f0*/  STS.64 [R39+UR4+0x28], R28 ;  /* 0x0000281c27007988 */ /* 0x000fe80008000a04 */
[----:B------:R-:W-:Y:S04]  /*0300*/  STS.64 [R39+UR4+0x30], R30 ;  /* 0x0000301e27007988 */ /* 0x000fe80008000a04 */
[----:B------:R-:W-:Y:S04]  /*0310*/  STS.64 [R39+UR4+0x38], R32 ;  /* 0x0000382027007988 */ /* 0x000fe80008000a04 */
[----:B------:R0:W-:Y:S02]  /*0320*/  STS.64 [R39+UR4+0x40], R34 ;  /* 0x0000402227007988 */ /* 0x0001e40008000a04 */
[----:B0-----:R-:W-:-:S05]  /*0330*/  VIADD R39, R39, 0x88 ;  /* 0x0000008827277836 */ /* 0x001fca0000000000 */
[----:B------:R-:W-:-:S13]  /*0340*/  ISETP.NE.AND P0, PT, R39, 0xe98, PT ;  /* 0x00000e982700780c */ /* 0x000fda0003f05270 */
[----:B------:R-:W-:Y:S05]  /*0350*/  @P0 BRA `(.L_x_2) ;  /* 0xfffffffc00640947 */ /* 0x000fea000383ffff */
[----:B------:R-:W-:Y:S02]  /*0360*/  VIADD R2, R38, 0xe58 ;  /* 0x00000e5826027836 */ /* 0x000fe40000000000 */
[----:B------:R-:W-:-:S03]  /*0370*/  IMAD.MOV.U32 R38, RZ, RZ, RZ ;  /* 0x000000ffff267224 */ /* 0x000fc600078e00ff */
[----:B------:R-:W-:-:S07]  /*0380*/  LEA R39, R41, R2, 0x18 ;  /* 0x0000000229277211 */ /* 0x000fce00078ec0ff */
.L_x_3:
[----:B0-----:R-:W0:Y:S01]  /*0390*/  LDC.64 R2, c[0x0][0x228] ;  /* 0x00008a00ff027b82 */ /* 0x001e220000000a00 */
[----:B------:R-:W-:-:S04]  /*03a0*/  IMAD R5, R38, 0x11, RZ ;  /* 0x0000001126057824 */ /* 0x000fc800078e02ff */
[----:B0-----:R-:W-:-:S05]  /*03b0*/  IMAD.WIDE R2, R5, 0x8, R2 ;  /* 0x0000000805027825 */ /* 0x001fca00078e0202 */
        /* <DEDUP_REMOVED lines=16> */
[----:B------:R-:W5:Y:S01]  /*04c0*/  LDG.E.64 R36, desc[UR8][R2.64+0x80] ;  /* 0x0000800802247981 */ /* 0x000f62000c1e1b00 */
[----:B------:R-:W-:-:S02]  /*04d0*/  IMAD R41, R38, 0x88, R39 ;  /* 0x0000008826297824 */ /* 0x000fc400078e0227 */
[----:B------:R-:W-:-:S05]  /*04e0*/  VIADD R38, R38, 0x1 ;  /* 0x0000000126267836 */ /* 0x000fca0000000000 */
[----:B------:R-:W-:Y:S01]  /*04f0*/  ISETP.NE.AND P0, PT, R38, 0x1f, PT ;  /* 0x0000001f2600780c */ /* 0x000fe20003f05270 */
[----:B--2---:R0:W-:Y:S04]  /*0500*/  STS.64 [R41], R4 ;  /* 0x0000000429007388 */ /* 0x0041e80000000a00 */
[----:B---3--:R0:W-:Y:S04]  /*0510*/  STS.64 [R41+0x8], R6 ;  /* 0x0000080629007388 */ /* 0x0081e80000000a00 */
[----:B----4-:R0:W-:Y:S04]  /*0520*/  STS.64 [R41+0x10], R8 ;  /* 0x0000100829007388 */ /* 0x0101e80000000a00 */
[----:B-----5:R0:W-:Y:S04]  /*0530*/  STS.64 [R41+0x18], R10 ;  /* 0x0000180a29007388 */ /* 0x0201e80000000a00 */
[----:B------:R0:W-:Y:S04]  /*0540*/  STS.64 [R41+0x20], R12 ;  /* 0x0000200c29007388 */ /* 0x0001e80000000a00 */
        /* <DEDUP_REMOVED lines=11> */
[----:B------:R0:W-:Y:S01]  /*0600*/  STS.64 [R41+0x80], R36 ;  /* 0x0000802429007388 */ /* 0x0001e20000000a00 */
[----:B------:R-:W-:Y:S05]  /*0610*/  @P0 BRA `(.L_x_3) ;  /* 0xfffffffc005c0947 */ /* 0x000fea000383ffff */
[----:B0-----:R-:W-:-:S07]  /*0620*/  IMAD.MOV.U32 R6, RZ, RZ, RZ ;  /* 0x000000ffff067224 */ /* 0x001fce00078e00ff */
.L_x_5:
[----:B0-----:R-:W0:Y:S01]  /*0630*/  S2R R3, SR_CgaCtaId ;  /* 0x0000000000037919 */ /* 0x001e220000008800 */
[----:B------:R-:W1:Y:S01]  /*0640*/  LDC.64 R4, c[0x0][0x238] ;  /* 0x00008e00ff047b82 */ /* 0x000e620000000a00 */
[----:B------:R-:W-:Y:S01]  /*0650*/  MOV R2, 0x400 ;  /* 0x0000040000027802 */ /* 0x000fe20000000f00 */
[----:B------:R-:W-:-:S04]  /*0660*/  IMAD.MOV.U32 R7, RZ, RZ, RZ ;  /* 0x000000ffff077224 */ /* 0x000fc800078e00ff */
[----:B------:R-:W-:-:S05]  /*0670*/  VIADD R2, R2, 0x1ed0 ;  /* 0x00001ed002027836 */ /* 0x000fca0000000000 */
[----:B0-----:R-:W-:-:S05]  /*0680*/  LEA R3, R3, R2, 0x18 ;  /* 0x0000000203037211 */ /* 0x001fca00078ec0ff */
[----:B------:R-:W-:-:S07]  /*0690*/  IMAD R8, R6, 0xf8, R3 ;  /* 0x000000f806087824 */ /* 0x000fce00078e0203 */
.L_x_4:
[----:B0-----:R-:W-:-:S04]  /*06a0*/  IMAD R3, R6, 0x1f, R7 ;  /* 0x0000001f06037824 */ /* 0x001fc800078e0207 */
[----:B-1----:R-:W-:-:S06]  /*06b0*/  IMAD.WIDE R2, R3, 0x8, R4 ;  /* 0x0000000803027825 */ /* 0x002fcc00078e0204 */
[----:B------:R-:W2:Y:S01]  /*06c0*/  LDG.E.64 R2, desc[UR8][R2.64] ;  /* 0x0000000802027981 */ /* 0x000ea2000c1e1b00 */
[C---:B------:R-:W-:Y:S02]  /*06d0*/  IMAD R9, R7.reuse, 0x8, R8 ;  /* 0x0000000807097824 */ /* 0x040fe400078e0208 */
[----:B------:R-:W-:-:S05]  /*06e0*/  VIADD R7, R7, 0x1 ;  /* 0x0000000107077836 */ /* 0x000fca0000000000 */
[----:B------:R-:W-:Y:S01]  /*06f0*/  ISETP.NE.AND P0, PT, R7, 0x1f, PT ;  /* 0x0000001f0700780c */ /* 0x000fe20003f05270 */
[----:B--2---:R0:W-:-:S12]  /*0700*/  STS.64 [R9], R2 ;  /* 0x0000000209007388 */ /* 0x0041d80000000a00 */
[----:B------:R-:W-:Y:S05]  /*0710*/  @P0 BRA `(.L_x_4) ;  /* 0xfffffffc00e00947 */ /* 0x000fea000383ffff */
[----:B------:R-:W-:-:S05]  /*0720*/  VIADD R6, R6, 0x1 ;  /* 0x0000000106067836 */ /* 0x000fca0000000000 */
[----:B------:R-:W-:-:S13]  /*0730*/  ISETP.GE.U32.AND P0, PT, R6, 0x1b, PT ;  /* 0x0000001b0600780c */ /* 0x000fda0003f06070 */
[----:B------:R-:W-:Y:S05]  /*0740*/  @!P0 BRA `(.L_x_5) ;  /* 0xfffffffc00b88947 */ /* 0x000fea000383ffff */
.L_x_1:
[----:B------:R-:W-:Y:S05]  /*0750*/  BSYNC B0 ;  /* 0x0000000000007941 */ /* 0x000fea0003800000 */
.L_x_0:
[----:B------:R-:W1:Y:S01]  /*0760*/  S2UR UR5, SR_CgaCtaId ;  /* 0x00000000000579c3 */ /* 0x000e620000008800 */
[----:B0-----:R-:W-:-:S07]  /*0770*/  SHF.R.S32.HI R3, RZ, 0x1f, R0 ;  /* 0x0000001fff037819 */ /* 0x001fce0000011400 */
[----:B------:R-:W-:Y:S01]  /*0780*/  BAR.SYNC.DEFER_BLOCKING 0x0 ;  /* 0x0000000000007b1d */ /* 0x000fe20000010000 */
[C---:B------:R-:W-:Y:S02]  /*0790*/  ISETP.GT.AND P6, PT, R0.reuse, 0x4b, PT ;  /* 0x0000004b0000780c */ /* 0x040fe40003fc4270 */
[----:B------:R-:W-:Y:S02]  /*07a0*/  CS2R R24, SRZ ;  /* 0x0000000000187805 */ /* 0x000fe4000001ff00 */
[----:B------:R-:W-:Y:S02]  /*07b0*/  LEA.HI R3, R3, R0, RZ, 0x2 ;  /* 0x0000000003037211 */ /* 0x000fe400078f10ff */
[----:B------:R-:W-:Y:S02]  /*07c0*/  CS2R R30, SRZ ;  /* 0x00000000001e7805 */ /* 0x000fe4000001ff00 */
[----:B------:R-:W-:Y:S01]  /*07d0*/  ISETP.GT.AND P0, PT, R0, 0x6b, PT ;  /* 0x0000006b0000780c */ /* 0x000fe20003f04270 */
[----:B------:R-:W-:Y:S01]  /*07e0*/  UMOV UR4, 0x400 ;  /* 0x0000040000047882 */ /* 0x000fe20000000000 */
[----:B------:R-:W-:Y:S01]  /*07f0*/  LOP3.LUT R5, R3, 0xfffffffc, RZ, 0xc0, !PT ;  /* 0xfffffffc03057812 */ /* 0x000fe200078ec0ff */
[----:B------:R-:W-:Y:S01]  /*0800*/  UIADD3 UR6, UR4, 0xe58, URZ ;  /* 0x00000e5804067890 */ /* 0x000fe2000fffe03f */
[----:B------:R-:W-:-:S02]  /*0810*/  SHF.R.S32.HI R3, RZ, 0x2, R3 ;  /* 0x00000002ff037819 */ /* 0x000fc40000011403 */
[----:B------:R-:W-:Y:S02]  /*0820*/  CS2R R26, SRZ ;  /* 0x00000000001a7805 */ /* 0x000fe4000001ff00 */
[C---:B------:R-:W-:Y:S01]  /*0830*/  ISETP.GT.AND P1, PT, R0.reuse, 0x7b, PT ;  /* 0x0000007b0000780c */ /* 0x040fe20003f24270 */
[C---:B------:R-:W-:Y:S01]  /*0840*/  IMAD.IADD R4, R0.reuse, 0x1, -R5 ;  /* 0x0000000100047824 */ /* 0x040fe200078e0a05 */
[C---:B------:R-:W-:Y:S02]  /*0850*/  ISETP.GT.AND P2, PT, R0.reuse, 0x5b, PT ;  /* 0x0000005b0000780c */ /* 0x040fe40003f44270 */
[----:B------:R-:W-:Y:S02]  /*0860*/  CS2R R76, SRZ ;  /* 0x00000000004c7805 */ /* 0x000fe4000001ff00 */
[C---:B------:R-:W-:Y:S01]  /*0870*/  ISETP.GT.AND P3, PT, R0.reuse, 0x3b, PT ;  /* 0x0000003b0000780c */ /* 0x040fe20003f64270 */
[----:B------:R-:W-:Y:S01]  /*0880*/  IMAD R3, R3, 0x11, R4 ;  /* 0x0000001103037824 */ /* 0x000fe200078e0204 */
[----:B------:R-:W-:-:S02]  /*0890*/  ISETP.GT.AND P4, PT, R0, 0x1b, PT ;  /* 0x0000001b0000780c */ /* 0x000fc40003f84270 */
[----:B------:R-:W-:Y:S02]  /*08a0*/  CS2R R8, SRZ ;  /* 0x0000000000087805 */ /* 0x000fe4000001ff00 */
[----:B------:R-:W-:Y:S02]  /*08b0*/  CS2R R92, SRZ ;  /* 0x00000000005c7805 */ /* 0x000fe4000001ff00 */
[----:B------:R-:W-:Y:S02]  /*08c0*/  CS2R R84, SRZ ;  /* 0x0000000000547805 */ /* 0x000fe4000001ff00 */
[----:B------:R-:W-:Y:S01]  /*08d0*/  ISETP.GT.AND P5, PT, R0, 0x2b, PT ;  /* 0x0000002b0000780c */ /* 0x000fe20003fa4270 */
[----:B-1----:R-:W-:Y:S01]  /*08e0*/  ULEA UR4, UR5, UR4, 0x18 ;  /* 0x0000000405047291 */ /* 0x002fe2000f8ec03f */
[----:B------:R-:W-:Y:S01]  /*08f0*/  CS2R R10, SRZ ;  /* 0x00000000000a7805 */ /* 0x000fe2000001ff00 */
[----:B------:R-:W-:Y:S01]  /*0900*/  ULEA UR6, UR5, UR6, 0x18 ;  /* 0x0000000605067291 */ /* 0x000fe2000f8ec03f */
[----:B------:R-:W-:-:S02]  /*0910*/  CS2R R82, SRZ ;  /* 0x0000000000527805 */ /* 0x000fc4000001ff00 */
[----:B------:R-:W-:Y:S02]  /*0920*/  CS2R R36, SRZ ;  /* 0x0000000000247805 */ /* 0x000fe4000001ff00 */
[----:B------:R-:W-:Y:S02]  /*0930*/  CS2R R28, SRZ ;  /* 0x00000000001c7805 */ /* 0x000fe4000001ff00 */
[C---:B------:R-:W-:Y:S02]  /*0940*/  LEA R2, R3.reuse, UR4, 0x3 ;  /* 0x0000000403027c11 */ /* 0x040fe4000f8e18ff */
[----:B------:R-:W-:Y:S02]  /*0950*/  CS2R R86, SRZ ;  /* 0x0000000000567805 */ /* 0x000fe4000001ff00 */
[----:B------:R-:W-:Y:S02]  /*0960*/  LEA R3, R3, UR6, 0x3 ;  /* 0x0000000603037c11 */ /* 0x000fe4000f8e18ff */
[----:B------:R-:W-:-:S02]  /*0970*/  CS2R R6, SRZ ;  /* 0x0000000000067805 */ /* 0x000fc4000001ff00 */
[----:B------:R-:W-:Y:S01]  /*0980*/  CS2R R80, SRZ ;  /* 0x0000000000507805 */ /* 0x000fe2000001ff00 */
[----:B------:R-:W-:Y:S01]  /*0990*/  @!P6 LDS.64 R24, [R2+0x440] ;  /* 0x000440000218e984 */ /* 0x000fe20000000a00 */
[----:B------:R-:W-:Y:S02]  /*09a0*/  CS2R R90, SRZ ;  /* 0x00000000005a7805 */ /* 0x000fe4000001ff00 */
[----:B------:R-:W-:Y:S02]  /*09b0*/  CS2R R88, SRZ ;  /* 0x0000000000587805 */ /* 0x000fe4000001ff00 */
[----:B------:R-:W-:Y:S01]  /*09c0*/  P2R R5, PR, RZ, 0x20 ;  /* 0x00000020ff057803 */ /* 0x000fe20000000000 */
[----:B------:R-:W-:Y:S01]  /*09d0*/  @!P6 LDS.64 R30, [R2+0x460] ;  /* 0x00046000021ee984 */ /* 0x000fe20000000a00 */
[C---:B------:R-:W-:Y:S01]  /*09e0*/  ISETP.GT.AND P6, PT, R0.reuse, 0xb, PT ;  /* 0x0000000b0000780c */ /* 0x040fe20003fc4270 */
[----:B------:R-:W-:Y:S01]  /*09f0*/  ULDC.64 UR4, c[0x0][0x230] ;  /* 0x00008c0000047ab9 */ /* 0x000fe20000000a00 */
[----:B------:R-:W-:Y:S01]  /*0a00*/  BSSY B0, `(.L_x_6) ;  /* 0x00000e8000007945 */ /* 0x000fe20003800000 */
[----:B------:R-:W-:Y:S04]  /*0a10*/  @!P0 LDS.64 R26, [R2] ;  /* 0x00000000021a8984 */ /* 0x000fe80000000a00 */
[----:B------:R-:W0:Y:S04]  /*0a20*/  @!P1 LDS.64 R76, [R3] ;  /* 0x00000000034c9984 */ /* 0x000e280000000a00 */
[----:B------:R-:W1:Y:S04]  /*0a30*/  @!P2 LDS.64 R8, [R3+0x440] ;  /* 0x000440000308a984 */ /* 0x000e680000000a00 */
[----:B------:R-:W2:Y:S04]  /*0a40*/  @!P3 LDS.64 R92, [R3+0x880] ;  /* 0x00088000035cb984 */ /* 0x000ea80000000a00 */
[----:B------:R-:W3:Y:S04]  /*0a50*/  @!P4 LDS.64 R84, [R3+0xcc0] ;  /* 0x000cc0000354c984 */ /* 0x000ee80000000a00 */
[----:B------:R-:W4:Y:S04]  /*0a60*/  @!P5 LDS.64 R10, [R2+0x880] ;  /* 0x00088000020ad984 */ /* 0x000f280000000a00 */
[----:B------:R-:W5:Y:S04]  /*0a70*/  @!P6 LDS.64 R82, [R2+0xcc0] ;  /* 0x000cc0000252e984 */ /* 0x000f680000000a00 */
[----:B------:R-:W-:Y:S04]  /*0a80*/  @!P0 LDS.64 R36, [R2+0x20] ;  /* 0x0000200002248984 */ /* 0x000fe80000000a00 */
[----:B------:R-:W5:Y:S04]  /*0a90*/  @!P1 LDS.64 R28, [R3+0x20] ;  /* 0x00002000031c9984 */ /* 0x000f680000000a00 */
[----:B------:R-:W5:Y:S04]  /*0aa0*/  @!P2 LDS.64 R86, [R3+0x460] ;  /* 0x000460000356a984 */ /* 0x000f680000000a00 */
[----:B------:R-:W5:Y:S04]  /*0ab0*/  @!P3 LDS.64 R6, [R3+0x8a0] ;  /* 0x0008a0000306b984 */ /* 0x000f680000000a00 */
[----:B------:R-:W5:Y:S01]  /*0ac0*/  @!P4 LDS.64 R80, [R3+0xce0] ;  /* 0x000ce0000350c984 */ /* 0x000f620000000a00 */
[----:B0-----:R-:W0:Y:S03]  /*0ad0*/  DMMA.8x8x4 R52, R26, R76, RZ ;  /* 0x0000004c1a34723f */ /* 0x001e2600000000ff */
[----:B------:R-:W0:Y:S01]  /*0ae0*/  @!P5 LDS.64 R90, [R2+0x8a0] ;  /* 0x0008a000025ad984 */ /* 0x000e220000000a00 */
[----:B------:R-:W-:-:S03]  /*0af0*/  ISETP.GT.AND P5, PT, R0, 0x4b, PT ;  /* 0x0000004b0000780c */ /* 0x000fc60003fa4270 */
[----:B------:R-:W0:Y:S09]  /*0b00*/  @!P6 LDS.64 R88, [R2+0xce0] ;  /* 0x000ce0000258e984 */ /* 0x000e320000000a00 */
[----:B-1----:R-:W1:-:S15]  /*0b10*/  DMMA.8x8x4 R60, R26, R8, RZ ;  /* 0x000000081a3c723f */ /* 0x002e5e00000000ff */
[----:B------:R-:W-:-:S01]  /*0b20*/  NOP ;  /* 0x0000000000007918 */ /* 0x000fc20000000000 */
[----:B--2---:R-:W2:-:S15]  /*0b30*/  DMMA.8x8x4 R12, R26, R92, RZ ;  /* 0x0000005c1a0c723f */ /* 0x004e9e00000000ff */
[----:B------:R-:W-:-:S01]  /*0b40*/  NOP ;  /* 0x0000000000007918 */ /* 0x000fc20000000000 */
[----:B---3--:R-:W3:-:S15]  /*0b50*/  DMMA.8x8x4 R16, R26, R84, RZ ;  /* 0x000000541a10723f */ /* 0x008ede00000000ff */
[----:B------:R-:W-:-:S01]  /*0b60*/  NOP ;  /* 0x0000000000007918 */ /* 0x000fc20000000000 */
[----:B------:R-:W3:-:S15]  /*0b70*/  DMMA.8x8x4 R20, R24, R84, RZ ;  /* 0x000000541814723f */ /* 0x000ede00000000ff */
[----:B------:R-:W-:-:S01]  /*0b80*/  NOP ;  /* 0x0000000000007918 */ /* 0x000fc20000000000 */
[----:B------:R-:W3:-:S15]  /*0b90*/  DMMA.8x8x4 R48, R24, R92, RZ ;  /* 0x0000005c1830723f */ /* 0x000ede00000000ff */
[----:B------:R-:W-:-:S01]  /*0ba0*/  NOP ;  /* 0x0000000000007918 */ /* 0x000fc20000000000 */
[----:B------:R-:W3:-:S15]  /*0bb0*/  DMMA.8x8x4 R72, R24, R8, RZ ;  /* 0x000000081848723f */ /* 0x000ede00000000ff */
[----:B------:R-:W-:-:S01]  /*0bc0*/  NOP ;  /* 0x0000000000007918 */ /* 0x000fc20000000000 */
[----:B------:R-:W3:-:S15]  /*0bd0*/  DMMA.8x8x4 R68, R24, R76, RZ ;  /* 0x0000004c1844723f */ /* 0x000ede00000000ff */
[----:B------:R-:W-:-:S01]  /*0be0*/  NOP ;  /* 0x0000000000007918 */ /* 0x000fc20000000000 */
[----:B----4-:R-:W4:-:S15]  /*0bf0*/  DMMA.8x8x4 R32, R10, R76, RZ ;  /* 0x0000004c0a20723f */ /* 0x010f1e00000000ff */
[----:B------:R-:W-:-:S01]  /*0c00*/  NOP ;  /* 0x0000000000007918 */ /* 0x000fc20000000000 */
[----:B-----5:R-:W5:-:S15]  /*0c10*/  DMMA.8x8x4 R76, R82, R76, RZ ;  /* 0x0000004c524c723f */ /* 0x020f5e00000000ff */
[----:B------:R-:W-:-:S01]  /*0c20*/  NOP ;  /* 0x0000000000007918 */ /* 0x000fc20000000000 */
[----:B0-----:R-:W-:-:S15]  /*0c30*/  DMMA.8x8x4 R52, R36, R28, R52 ;  /* 0x0000001c2434723f */ /* 0x001fde0000000034 */
[----:B------:R-:W-:-:S01]  /*0c40*/  NOP ;  /* 0x0000000000007918 */ /* 0x000fc20000000000 */
[----:B-1----:R-:W-:-:S15]  /*0c50*/  DMMA.8x8x4 R60, R36, R86, R60 ;  /* 0x00000056243c723f */ /* 0x002fde000000003c */
[----:B------:R-:W-:-:S01]  /*0c60*/  NOP ;  /* 0x0000000000007918 */ /* 0x000fc20000000000 */
[----:B--2---:R-:W-:-:S15]  /*0c70*/  DMMA.8x8x4 R12, R36, R6, R12 ;  /* 0x00000006240c723f */ /* 0x004fde000000000c */
[----:B------:R-:W-:-:S01]  /*0c80*/  NOP ;  /* 0x0000000000007918 */ /* 0x000fc20000000000 */
[----:B---3--:R-:W-:-:S15]  /*0c90*/  DMMA.8x8x4 R16, R36, R80, R16 ;  /* 0x000000502410723f */ /* 0x008fde0000000010 */
[----:B------:R-:W-:-:S01]  /*0ca0*/  NOP ;  /* 0x0000000000007918 */ /* 0x000fc20000000000 */
[----:B------:R-:W0:-:S15]  /*0cb0*/  DMMA.8x8x4 R40, R10, R8, RZ ;  /* 0x000000080a28723f */ /* 0x000e1e00000000ff */
[----:B------:R-:W-:-:S01]  /*0cc0*/  NOP ;  /* 0x0000000000007918 */ /* 0x000fc20000000000 */
[----:B------:R-:W1:-:S15]  /*0cd0*/  DMMA.8x8x4 R44, R10, R92, RZ ;  /* 0x0000005c0a2c723f */ /* 0x000e5e00000000ff */
[----:B------:R-:W-:-:S01]  /*0ce0*/  NOP ;  /* 0x0000000000007918 */ /* 0x000fc20000000000 */
[----:B------:R2:W3:Y:S02]  /*0cf0*/  DMMA.8x8x4 R36, R10, R84, RZ ;  /* 0x000000540a24723f */ /* 0x0004e400000000ff */
[----:B--2---:R-:W-:-:S06]  /*0d00*/  CS2R R10, SRZ ;  /* 0x00000000000a7805 */ /* 0x004fcc000001ff00 */
[----:B------:R-:W-:Y:S08]  /*0d10*/  @!P1 LDS.64 R10, [R3+0x40] ;  /* 0x00004000030a9984 */ /* 0x000ff00000000a00 */
[----:B------:R-:W2:-:S15]  /*0d20*/  DMMA.8x8x4 R64, R82, R92, RZ ;  /* 0x0000005c5240723f */ /* 0x000e9e00000000ff */
[----:B------:R-:W-:-:S01]  /*0d30*/  NOP ;  /* 0x0000000000007918 */ /* 0x000fc20000000000 */
[----:B------:R4:W2:Y:S02]  /*0d40*/  DMMA.8x8x4 R56, R82, R8, RZ ;  /* 0x000000085238723f */ /* 0x0008a400000000ff */
[----:B----4-:R-:W-:-:S06]  /*0d50*/  CS2R R8, SRZ ;  /* 0x0000000000087805 */ /* 0x010fcc000001ff00 */
[----:B------:R-:W-:Y:S08]  /*0d60*/  @!P3 LDS.64 R8, [R3+0x8c0] ;  /* 0x0008c0000308b984 */ /* 0x000ff00000000a00 */
[----:B------:R-:W-:-:S15]  /*0d70*/  DMMA.8x8x4 R20, R30, R80, R20 ;  /* 0x000000501e14723f */ /* 0x000fde0000000014 */
[----:B------:R-:W-:-:S01]  /*0d80*/  NOP ;  /* 0x0000000000007918 */ /* 0x000fc20000000000 */
        /* <DEDUP_REMOVED lines=8> */
[----:B-----5:R4:W-:Y:S02]  /*0e10*/  DMMA.8x8x4 R28, R88, R28, R76 ;  /* 0x0000001c581c723f */ /* 0x0209e4000000004c */
[----:B----4-:R-:W-:Y:S02]  /*0e20*/  CS2R R76, SRZ ;  /* 0x00000000004c7805 */ /* 0x010fe4000001ff00 */
[----:B------:R-:W-:-:S04]  /*0e30*/  CS2R R78, SRZ ;  /* 0x00000000004e7805 */ /* 0x000fc8000001ff00 */
[----:B------:R-:W-:Y:S01]  /*0e40*/  @!P5 LDS.64 R76, [R2+0x480] ;  /* 0x00048000024cd984 */ /* 0x000fe20000000a00 */
[----:B------:R-:W-:-:S07]  /*0e50*/  ISETP.NE.AND P5, PT, R5, RZ, PT ;  /* 0x000000ff0500720c */ /* 0x000fce0003fa5270 */
[----:B------:R4:W5:Y:S02]  /*0e60*/  DMMA.8x8x4 R24, R82, R84, RZ ;  /* 0x000000545218723f */ /* 0x00096400000000ff */
[----:B----4-:R-:W-:Y:S02]  /*0e70*/  CS2R R82, SRZ ;  /* 0x0000000000527805 */ /* 0x010fe4000001ff00 */
[----:B------:R-:W-:Y:S02]  /*0e80*/  CS2R R84, SRZ ;  /* 0x0000000000547805 */ /* 0x000fe4000001ff00 */
[----:B------:R-:W-:Y:S04]  /*0e90*/  @!P5 LDS.64 R78, [R2+0x8c0] ;  /* 0x0008c000024ed984 */ /* 0x000fe80000000a00 */
[----:B------:R-:W-:Y:S04]  /*0ea0*/  @!P4 LDS.64 R82, [R3+0xd00] ;  /* 0x000d00000352c984 */ /* 0x000fe80000000a00 */
[----:B------:R-:W-:Y:S02]  /*0eb0*/  @!P0 LDS.64 R84, [R2+0x60] ;  /* 0x0000600002548984 */ /* 0x000fe40000000a00 */
[----:B0-----:R-:W0:-:S15]  /*0ec0*/  DMMA.8x8x4 R40, R90, R86, R40 ;  /* 0x000000565a28723f */ /* 0x001e1e0000000028 */
[----:B------:R-:W-:-:S01]  /*0ed0*/  NOP ;  /* 0x0000000000007918 */ /* 0x000fc20000000000 */
[----:B-1----:R-:W1:-:S15]  /*0ee0*/  DMMA.8x8x4 R44, R90, R6, R44 ;  /* 0x000000065a2c723f */ /* 0x002e5e000000002c */
[----:B------:R-:W-:-:S01]  /*0ef0*/  NOP ;  /* 0x0000000000007918 */ /* 0x000fc20000000000 */
[----:B---3--:R3:W4:Y:S02]  /*0f00*/  DMMA.8x8x4 R36, R90, R80, R36 ;  /* 0x000000505a24723f */ /* 0x0087240000000024 */
[----:B---3--:R-:W-:-:S06]  /*0f10*/  CS2R R90, SRZ ;  /* 0x00000000005a7805 */ /* 0x008fcc000001ff00 */
[----:B------:R-:W3:Y:S01]  /*0f20*/  @!P0 LDS.64 R90, [R2+0x40] ;  /* 0x00004000025a8984 */ /* 0x000ee20000000a00 */
[----:B------:R-:W-:Y:S02]  /*0f30*/  ISETP.GT.AND P0, PT, R0, 0x4b, PT ;  /* 0x0000004b0000780c */ /* 0x000fe40003f04270 */
[----:B------:R-:W4:Y:S05]  /*0f40*/  S2R R0, SR_TID.X ;  /* 0x0000000000007919 */ /* 0x000f2a0000002100 */
[----:B--2---:R2:W-:Y:S02]  /*0f50*/  DMMA.8x8x4 R64, R88, R6, R64 ;  /* 0x000000065840723f */ /* 0x0045e40000000040 */
[----:B--2---:R-:W-:-:S06]  /*0f60*/  CS2R R6, SRZ ;  /* 0x0000000000067805 */ /* 0x004fcc000001ff00 */
[----:B------:R-:W2:Y:S08]  /*0f70*/  @!P2 LDS.64 R6, [R3+0x480] ;  /* 0x000480000306a984 */ /* 0x000eb00000000a00 */
[----:B------:R5:W-:Y:S02]  /*0f80*/  DMMA.8x8x4 R56, R88, R86, R56 ;  /* 0x000000565838723f */ /* 0x000be40000000038 */
[----:B-----5:R-:W-:-:S06]  /*0f90*/  CS2R R86, SRZ ;  /* 0x0000000000567805 */ /* 0x020fcc000001ff00 */
[----:B------:R-:W5:Y:S08]  /*0fa0*/  @!P6 LDS.64 R86, [R2+0xd00] ;  /* 0x000d00000256e984 */ /* 0x000f700000000a00 */
[----:B------:R0:W5:Y:S02]  /*0fb0*/  DMMA.8x8x4 R24, R88, R80, R24 ;  /* 0x000000505818723f */ /* 0x0001640000000018 */
[----:B0-----:R-:W-:-:S06]  /*0fc0*/  CS2R R80, SRZ ;  /* 0x0000000000507805 */ /* 0x001fcc000001ff00 */
[----:B------:R-:W-:Y:S08]  /*0fd0*/  @!P3 LDS.64 R80, [R3+0x8e0] ;  /* 0x0008e0000350b984 */ /* 0x000ff00000000a00 */
[----:B---3--:R-:W-:-:S15]  /*0fe0*/  DMMA.8x8x4 R52, R90, R10, R52 ;  /* 0x0000000a5a34723f */ /* 0x008fde0000000034 */
[----:B------:R-:W-:-:S01]  /*0ff0*/  NOP ;  /* 0x0000000000007918 */ /* 0x000fc20000000000 */
[----:B--2---:R-:W-:-:S15]  /*1000*/  DMMA.8x8x4 R60, R90, R6, R60 ;  /* 0x000000065a3c723f */ /* 0x004fde000000003c */
        /* <DEDUP_REMOVED lines=11> */
[----:B------:R0:W-:Y:S02]  /*10c0*/  DMMA.8x8x4 R68, R76, R10, R68 ;  /* 0x0000000a4c44723f */ /* 0x0001e40000000044 */
[----:B0-----:R-:W-:-:S06]  /*10d0*/  CS2R R76, SRZ ;  /* 0x00000000004c7805 */ /* 0x001fcc000001ff00 */
[----:B------:R-:W-:Y:S08]  /*10e0*/  @!P1 LDS.64 R76, [R3+0x60] ;  /* 0x00006000034c9984 */ /* 0x000ff00000000a00 */
[----:B------:R-:W0:-:S15]  /*10f0*/  DMMA.8x8x4 R32, R78, R10, R32 ;  /* 0x0000000a4e20723f */ /* 0x000e1e0000000020 */
[----:B------:R-:W-:-:S01]  /*1100*/  NOP ;  /* 0x0000000000007918 */ /* 0x000fc20000000000 */
[----:B------:R-:W2:-:S15]  /*1110*/  DMMA.8x8x4 R40, R78, R6, R40 ;  /* 0x000000064e28723f */ /* 0x000e9e0000000028 */
[----:B------:R-:W-:-:S01]  /*1120*/  NOP ;  /* 0x0000000000007918 */ /* 0x000fc20000000000 */
[----:B-1----:R-:W1:-:S15]  /*1130*/  DMMA.8x8x4 R44, R78, R8, R44 ;  /* 0x000000084e2c723f */ /* 0x002e5e000000002c */
[----:B------:R-:W-:-:S01]  /*1140*/  NOP ;  /* 0x0000000000007918 */ /* 0x000fc20000000000 */
[----:B----4-:R3:W4:Y:S02]  /*1150*/  DMMA.8x8x4 R36, R78, R82, R36 ;  /* 0x000000524e24723f */ /* 0x0107240000000024 */
[----:B---3--:R-:W-:-:S06]  /*1160*/  CS2R R78, SRZ ;  /* 0x00000000004e7805 */ /* 0x008fcc000001ff00 */
[----:B------:R-:W-:Y:S08]  /*1170*/  @!P2 LDS.64 R78, [R3+0x4a0] ;  /* 0x0004a000034ea984 */ /* 0x000ff00000000a00 */
[----:B-----5:R3:W5:Y:S02]  /*1180*/  DMMA.8x8x4 R24, R86, R82, R24 ;  /* 0x000000525618723f */ /* 0x0207640000000018 */
[----:B---3--:R-:W-:-:S06]  /*1190*/  CS2R R82, SRZ ;  /* 0x0000000000527805 */ /* 0x008fcc000001ff00 */
[----:B------:R-:W0:Y:S08]  /*11a0*/  @!P5 LDS.64 R82, [R2+0x8e0] ;  /* 0x0008e0000252d984 */ /* 0x000e300000000a00 */
[----:B------:R3:W5:Y:S02]  /*11b0*/  DMMA.8x8x4 R64, R86, R8, R64 ;  /* 0x000000085640723f */ /* 0x0007640000000040 */
[----:B---3--:R-:W-:-:S06]  /*11c0*/  CS2R R8, SRZ ;  /* 0x0000000000087805 */ /* 0x008fcc000001ff00 */
[----:B------:R-:W-:Y:S08]  /*11d0*/  @!P6 LDS.64 R8, [R2+0xd20] ;  /* 0x000d20000208e984 */ /* 0x000ff00000000a00 */
[----:B------:R3:W5:Y:S02]  /*11e0*/  DMMA.8x8x4 R56, R86, R6, R56 ;  /* 0x000000065638723f */ /* 0x0007640000000038 */
[----:B---3--:R-:W-:-:S06]  /*11f0*/  CS2R R6, SRZ ;  /* 0x0000000000067805 */ /* 0x008fcc000001ff00 */
[----:B------:R-:W3:Y:S08]  /*1200*/  @!P4 LDS.64 R6, [R3+0xd20] ;  /* 0x000d20000306c984 */ /* 0x000ef00000000a00 */
[----:B------:R2:W5:Y:S02]  /*1210*/  DMMA.8x8x4 R28, R86, R10, R28 ;  /* 0x0000000a561c723f */ /* 0x000564000000001c */
[----:B--2---:R-:W-:-:S06]  /*1220*/  CS2R R10, SRZ ;  /* 0x00000000000a7805 */ /* 0x004fcc000001ff00 */
[----:B------:R-:W2:Y:S01]  /*1230*/  @!P0 LDS.64 R10, [R2+0x4a0] ;  /* 0x0004a000020a8984 */ /* 0x000ea20000000a00 */
[----:B------:R-:W-:Y:S02]  /*1240*/  ISETP.GT.AND P0, PT, R4, RZ, PT ;  /* 0x000000ff0400720c */ /* 0x000fe40003f04270 */
[----:B------:R-:W-:Y:S02]  /*1250*/  CS2R R4, SRZ ;  /* 0x0000000000047805 */ /* 0x000fe4000001ff00 */
[C---:B------:R-:W-:Y:S02]  /*1260*/  ISETP.GT.OR P1, PT, R0.reuse, 0x6b, P0 ;  /* 0x0000006b0000780c */ /* 0x040fe40000724670 */
[C---:B------:R-:W-:Y:S01]  /*1270*/  ISETP.GT.OR P2, PT, R0.reuse, 0x4b, P0 ;  /* 0x0000004b0000780c */ /* 0x040fe20000744670 */
[----:B0-----:R-:W-:Y:S01]  /*1280*/  DMMA.8x8x4 R32, R82, R76, R32 ;  /* 0x0000004c5220723f */ /* 0x001fe20000000020 */
[C---:B------:R-:W-:Y:S02]  /*1290*/  ISETP.GT.OR P3, PT, R0.reuse, 0x2b, P0 ;  /* 0x0000002b0000780c */ /* 0x040fe40000764670 */
[----:B------:R-:W-:-:S09]  /*12a0*/  ISETP.GT.OR P4, PT, R0, 0xb, P0 ;  /* 0x0000000b0000780c */ /* 0x000fd20000784670 */
[----:B------:R-:W-:Y:S01]  /*12b0*/  @!P2 LDS.64 R4, [R2+0x4c0] ;  /* 0x0004c0000204a984 */ /* 0x000fe20000000a00 */
[----:B------:R-:W-:-:S03]  /*12c0*/  ISETP.GT.OR P2, PT, R0, 0x5b, P0 ;  /* 0x0000005b0000780c */ /* 0x000fc60000744670 */
[----:B---3--:R-:W-:-:S15]  /*12d0*/  DMMA.8x8x4 R16, R84, R6, R16 ;  /* 0x000000065410723f */ /* 0x008fde0000000010 */
[----:B------:R-:W-:-:S01]  /*12e0*/  NOP ;  /* 0x0000000000007918 */ /* 0x000fc20000000000 */
[----:B--2---:R-:W-:-:S15]  /*12f0*/  DMMA.8x8x4 R20, R10, R6, R20 ;  /* 0x000000060a14723f */ /* 0x004fde0000000014 */
[----:B------:R-:W-:-:S01]  /*1300*/  NOP ;  /* 0x0000000000007918 */ /* 0x000fc20000000000 */
[----:B------:R-:W-:-:S15]  /*1310*/  DMMA.8x8x4 R40, R82, R78, R40 ;  /* 0x0000004e5228723f */ /* 0x000fde0000000028 */
[----:B------:R-:W-:-:S01]  /*1320*/  NOP ;  /* 0x0000000000007918 */ /* 0x000fc20000000000 */
[----:B-1----:R-:W-:-:S15]  /*1330*/  DMMA.8x8x4 R44, R82, R80, R44 ;  /* 0x00000050522c723f */ /* 0x002fde000000002c */
[----:B------:R-:W-:-:S01]  /*1340*/  NOP ;  /* 0x0000000000007918 */ /* 0x000fc20000000000 */
[----:B----4-:R0:W-:Y:S02]  /*1350*/  DMMA.8x8x4 R36, R82, R6, R36 ;  /* 0x000000065224723f */ /* 0x0101e40000000024 */
[----:B0-----:R-:W-:-:S06]  /*1360*/  CS2R R82, SRZ ;  /* 0x0000000000527805 */ /* 0x001fcc000001ff00 */
[----:B------:R-:W-:Y:S01]  /*1370*/  @!P1 LDS.64 R82, [R2+0x80] ;  /* 0x0000800002529984 */ /* 0x000fe20000000a00 */
[----:B------:R-:W-:-:S07]  /*1380*/  ISETP.GT.OR P1, PT, R0, 0x7b, P0 ;  /* 0x0000007b0000780c */ /* 0x000fce0000724670 */
[----:B-----5:R0:W-:Y:S02]  /*1390*/  DMMA.8x8x4 R24, R8, R6, R24 ;  /* 0x000000060818723f */ /* 0x0201e40000000018 */
[----:B0-----:R-:W-:-:S06]  /*13a0*/  CS2R R6, SRZ ;  /* 0x0000000000067805 */ /* 0x001fcc000001ff00 */
[----:B------:R-:W-:Y:S01]  /*13b0*/  @!P3 LDS.64 R6, [R2+0x900] ;  /* 0x000900000206b984 */ /* 0x000fe20000000a00 */
[C---:B------:R-:W-:Y:S02]  /*13c0*/  ISETP.GT.OR P3, PT, R0.reuse, 0x3b, P0 ;  /* 0x0000003b0000780c */ /* 0x040fe40000764670 */
[----:B------:R-:W-:-:S05]  /*13d0*/  ISETP.GT.OR P0, PT, R0, 0x1b, P0 ;  /* 0x0000001b0000780c */ /* 0x000fca0000704670 */
[----:B------:R-:W0:-:S15]  /*13e0*/  DMMA.8x8x4 R52, R84, R76, R52 ;  /* 0x0000004c5434723f */ /* 0x000e1e0000000034 */
[----:B------:R-:W-:-:S01]  /*13f0*/  NOP ;  /* 0x0000000000007918 */ /* 0x000fc20000000000 */
[----:B------:R-:W1:-:S15]  /*1400*/  DMMA.8x8x4 R60, R84, R78, R60 ;  /* 0x0000004e543c723f */ /* 0x000e5e000000003c */
[----:B------:R-:W-:-:S01]  /*1410*/  NOP ;  /* 0x0000000000007918 */ /* 0x000fc20000000000 */
[----:B------:R2:W3:Y:S02]  /*1420*/  DMMA.8x8x4 R12, R84, R80, R12 ;  /* 0x00000050540c723f */ /* 0x0004e4000000000c */
[----:B--2---:R-:W-:-:S14]  /*1430*/  LOP3.LUT R84, R0, 0x3, RZ, 0xc0, !PT ;  /* 0x0000000300547812 */ /* 0x004fdc00078ec0ff */
[----:B------:R-:W2:-:S15]  /*1440*/  DMMA.8x8x4 R48, R10, R80, R48 ;  /* 0x000000500a30723f */ /* 0x000e9e0000000030 */
[----:B------:R-:W-:-:S01]  /*1450*/  NOP ;  /* 0x0000000000007918 */ /* 0x000fc20000000000 */
[----:B------:R-:W-:-:S15]  /*1460*/  DMMA.8x8x4 R72, R10, R78, R72 ;  /* 0x0000004e0a48723f */ /* 0x000fde0000000048 */
[----:B------:R-:W-:-:S01]  /*1470*/  NOP ;  /* 0x0000000000007918 */ /* 0x000fc20000000000 */
[----:B------:R4:W-:Y:S02]  /*1480*/  DMMA.8x8x4 R68, R10, R76, R68 ;  /* 0x0000004c0a44723f */ /* 0x0009e40000000044 */
[----:B----4-:R-:W-:-:S06]  /*1490*/  CS2R R10, SRZ ;  /* 0x00000000000a7805 */ /* 0x010fcc000001ff00 */
[----:B------:R-:W-:Y:S08]  /*14a0*/  @!P2 LDS.64 R10, [R3+0x4c0] ;  /* 0x0004c000030aa984 */ /* 0x000ff00000000a00 */
[----:B------:R4:W5:Y:S02]  /*14b0*/  DMMA.8x8x4 R64, R8, R80, R64 ;  /* 0x000000500840723f */ /* 0x0009640000000040 */
[----:B----4-:R-:W-:-:S06]  /*14c0*/  CS2R R80, SRZ ;  /* 0x0000000000507805 */ /* 0x010fcc000001ff00 */
[----:B------:R-:W0:Y:S08]  /*14d0*/  @!P1 LDS.64 R80, [R3+0x80] ;  /* 0x0000800003509984 */ /* 0x000e300000000a00 */
[----:B------:R4:W5:Y:S02]  /*14e0*/  DMMA.8x8x4 R56, R8, R78, R56 ;  /* 0x0000004e0838723f */ /* 0x0009640000000038 */
[----:B----4-:R-:W-:-:S06]  /*14f0*/  CS2R R78, SRZ ;  /* 0x00000000004e7805 */ /* 0x010fcc000001ff00 */
[----:B------:R-:W-:Y:S01]  /*1500*/  @!P0 LDS.64 R78, [R3+0xd40] ;  /* 0x000d4000034e8984 */ /* 0x000fe20000000a00 */
[----:B------:R-:W-:-:S07]  /*1510*/  ISETP.GT.U32.AND P0, PT, R0, 0x6b, PT ;  /* 0x0000006b0000780c */ /* 0x000fce0003f04070 */
[----:B------:R4:W5:Y:S02]  /*1520*/  DMMA.8x8x4 R28, R8, R76, R28 ;  /* 0x0000004c081c723f */ /* 0x000964000000001c */
[----:B----4-:R-:W-:Y:S02]  /*1530*/  CS2R R76, SRZ ;  /* 0x00000000004c7805 */ /* 0x010fe4000001ff00 */
[----:B------:R-:W-:-:S04]  /*1540*/  CS2R R8, SRZ ;  /* 0x0000000000087805 */ /* 0x000fc8000001ff00 */
[----:B------:R4:W3:Y:S04]  /*1550*/  @!P3 LDS.64 R76, [R3+0x900] ;  /* 0x00090000034cb984 */ /* 0x0008e80000000a00 */
[----:B------:R1:W5:Y:S04]  /*1560*/  @!P4 LDS.64 R8, [R2+0xd40] ;  /* 0x000d40000208c984 */ /* 0x0003680000000a00 */
[----:B0-----:R-:W0:Y:S01]  /*1570*/  DMMA.8x8x4 R52, R82, R80, R52 ;  /* 0x000000505234723f */ /* 0x001e220000000034 */
[C---:B----4-:R-:W-:Y:S01]  /*1580*/  LEA.HI R3, R0.reuse, 0x8, RZ, 0x1e ;  /* 0x0000000800037811 */ /* 0x050fe200078ff0ff */
[----:B-1----:R-:W-:-:S03]  /*1590*/  IMAD.SHL.U32 R2, R0, 0x2, RZ ;  /* 0x0000000200027824 */ /* 0x002fc600078e00ff */
[----:B------:R-:W-:Y:S02]  /*15a0*/  ISETP.GT.U32.AND P2, PT, R3, 0x1a, PT ;  /* 0x0000001a0300780c */ /* 0x000fe40003f44070 */
[----:B------:R-:W-:Y:S02]  /*15b0*/  SHF.R.U32.HI R3, RZ, 0x2, R0 ;  /* 0x00000002ff037819 */ /* 0x000fe40000011600 */
[----:B------:R-:W-:-:S05]  /*15c0*/  LOP3.LUT R2, R2, 0x6, RZ, 0xc0, !PT ;  /* 0x0000000602027812 */ /* 0x000fca00078ec0ff */
[----:B------:R-:W-:Y:S02]  /*15d0*/  IMAD R2, R3, 0x1f, R2 ;  /* 0x0000001f03027824 */ /* 0x000fe400078e0202 */
[----:B------:R-:W1:-:S15]  /*15e0*/  DMMA.8x8x4 R60, R82, R10, R60 ;  /* 0x0000000a523c723f */ /* 0x000e5e000000003c */
[----:B------:R-:W-:-:S01]  /*15f0*/  NOP ;  /* 0x0000000000007918 */ /* 0x000fc20000000000 */
[----:B---3--:R-:W3:-:S15]  /*1600*/  DMMA.8x8x4 R12, R82, R76, R12 ;  /* 0x0000004c520c723f */ /* 0x008ede000000000c */
[----:B------:R-:W-:-:S01]  /*1610*/  NOP ;  /* 0x0000000000007918 */ /* 0x000fc20000000000 */
[----:B------:R4:W0:Y:S02]  /*1620*/  DMMA.8x8x4 R16, R82, R78, R16 ;  /* 0x0000004e5210723f */ /* 0x0008240000000010 */
[----:B----4-:R-:W4:Y:S01]  /*1630*/  S2R R82, SR_CgaCtaId ;  /* 0x0000000000527919 */ /* 0x010f220000008800 */
[----:B------:R-:W-:-:S05]  /*1640*/  MOV R83, 0x400 ;  /* 0x0000040000537802 */ /* 0x000fca0000000f00 */
[----:B------:R-:W-:-:S08]  /*1650*/  VIADD R83, R83, 0x1ed0 ;  /* 0x00001ed053537836 */ /* 0x000fd00000000000 */
[----:B--2---:R2:W0:-:S15]  /*1660*/  DMMA.8x8x4 R48, R4, R76, R48 ;  /* 0x0000004c0430723f */ /* 0x00441e0000000030 */
[----:B------:R-:W-:-:S01]  /*1670*/  NOP ;  /* 0x0000000000007918 */ /* 0x000fc20000000000 */
[----:B------:R2:W0:Y:S01]  /*1680*/  DMMA.8x8x4 R44, R6, R76, R44 ;  /* 0x0000004c062c723f */ /* 0x000422000000002c */
[----:B----4-:R-:W-:-:S05]  /*1690*/  LEA R83, R82, R83, 0x18 ;  /* 0x0000005352537211 */ /* 0x010fca00078ec0ff */
[----:B------:R-:W-:-:S10]  /*16a0*/  IMAD R82, R2, 0x8, R83 ;  /* 0x0000000802527824 */ /* 0x000fd400078e0253 */
[----:B-----5:R2:W4:-:S15]  /*16b0*/  DMMA.8x8x4 R64, R8, R76, R64 ;  /* 0x0000004c0840723f */ /* 0x02051e0000000040 */
[----:B------:R-:W-:-:S01]  /*16c0*/  NOP ;  /* 0x0000000000007918 */ /* 0x000fc20000000000 */
[----:B------:R2:W0:-:S15]  /*16d0*/  DMMA.8x8x4 R72, R4, R10, R72 ;  /* 0x0000000a0448723f */ /* 0x00041e0000000048 */
        /* <DEDUP_REMOVED lines=15> */
[----:B------:R2:W0:Y:S02]  /*17d0*/  DMMA.8x8x4 R24, R8, R78, R24 ;  /* 0x0000004e0818723f */ /* 0x0004240000000018 */
[----:B-1234-:R-:W-:Y:S05]  /*17e0*/  @P0 BRA `(.L_x_7) ;  /* 0x0000000000240947 */ /* 0x01efea0003800000 */
[----:B------:R-:W-:Y:S01]  /*17f0*/  ISETP.NE.AND P1, PT, R84, 0x3, PT ;  /* 0x000000035400780c */ /* 0x000fe20003f25270 */
[----:B------:R1:W2:Y:S04]  /*1800*/  LDS.64 R2, [R82] ;  /* 0x0000000052027984 */ /* 0x0002a80000000a00 */
[----:B------:R1:W3:Y:S04]  /*1810*/  LDS.64 R4, [R82+0x8] ;  /* 0x0000080052047984 */ /* 0x0002e80000000a00 */
[----:B------:R1:W4:Y:S04]  /*1820*/  LDS.64 R6, [R82+0x40] ;  /* 0x0000400052067984 */ /* 0x0003280000000a00 */
[----:B------:R1:W0:Y:S04]  /*1830*/  LDS.64 R8, [R82+0x48] ;  /* 0x0000480052087984 */ /* 0x0002280000000a00 */
[----:B------:R1:W0:Y:S04]  /*1840*/  LDS.64 R10, [R82+0x80] ;  /* 0x00008000520a7984 */ /* 0x0002280000000a00 */
[----:B------:R1:W0:Y:S04]  /*1850*/  LDS.64 R76, [R82+0x88] ;  /* 0x00008800524c7984 */ /* 0x0002280000000a00 */
[----:B------:R1:W0:Y:S04]  /*1860*/  @P1 LDS.64 R78, [R82+0xc8] ;  /* 0x0000c800524e1984 */ /* 0x0002280000000a00 */
[----:B------:R1:W0:Y:S02]  /*1870*/  LDS.64 R80, [R82+0xc0] ;  /* 0x0000c00052507984 */ /* 0x0002240000000a00 */
.L_x_7:
[----:B------:R-:W-:Y:S05]  /*1880*/  BSYNC B0 ;  /* 0x0000000000007941 */ /* 0x000fea0003800000 */
.L_x_6:
[----:B--2---:R-:W-:Y:S01]  /*1890*/  DMUL R2, R2, UR4 ;  /* 0x0000000402027c28 */ /* 0x004fe20008000000 */
[----:B------:R-:W-:Y:S01]  /*18a0*/  ULDC.64 UR6, c[0x0][0x218] ;  /* 0x0000860000067ab9 */ /* 0x000fe20000000a00 */
[----:B---3--:R-:W-:Y:S01]  /*18b0*/  DMUL R4, R4, UR4 ;  /* 0x0000000404047c28 */ /* 0x008fe20008000000 */
[----:B------:R-:W-:Y:S01]  /*18c0*/  BSSY B0, `(.L_x_8) ;  /* 0x0000019000007945 */ /* 0x000fe20003800000 */
[----:B----4-:R-:W-:Y:S02]  /*18d0*/  DMUL R6, R6, UR4 ;  /* 0x0000000406067c28 */ /* 0x010fe40008000000 */
[----:B0-----:R-:W-:Y:S02]  /*18e0*/  DMUL R8, R8, UR4 ;  /* 0x0000000408087c28 */ /* 0x001fe40008000000 */
[----:B------:R-:W-:Y:S02]  /*18f0*/  DMUL R10, R10, UR4 ;  /* 0x000000040a0a7c28 */ /* 0x000fe40008000000 */
[----:B------:R-:W-:-:S02]  /*1900*/  DMUL R76, R76, UR4 ;  /* 0x000000044c4c7c28 */ /* 0x000fc40008000000 */
[----:B------:R-:W-:Y:S02]  /*1910*/  DMUL R80, R80, UR4 ;  /* 0x0000000450507c28 */ /* 0x000fe40008000000 */
[----:B------:R-:W-:Y:S02]  /*1920*/  DMUL R78, R78, UR4 ;  /* 0x000000044e4e7c28 */ /* 0x000fe40008000000 */
[----:B------:R-:W-:Y:S02]  /*1930*/  DFMA R52, R52, UR6, R2 ;  /* 0x0000000634347c2b */ /* 0x000fe40008000002 */
[----:B------:R-:W-:Y:S02]  /*1940*/  DFMA R54, R54, UR6, R4 ;  /* 0x0000000636367c2b */ /* 0x000fe40008000004 */
[----:B------:R-:W-:Y:S02]  /*1950*/  DFMA R60, R60, UR6, R6 ;  /* 0x000000063c3c7c2b */ /* 0x000fe40008000006 */
[----:B------:R-:W-:-:S02]  /*1960*/  DFMA R62, R62, UR6, R8 ;  /* 0x000000063e3e7c2b */ /* 0x000fc40008000008 */
[----:B------:R-:W-:Y:S02]  /*1970*/  DFMA R12, R12, UR6, R10 ;  /* 0x000000060c0c7c2b */ /* 0x000fe4000800000a */
[----:B------:R-:W-:Y:S02]  /*1980*/  DFMA R14, R14, UR6, R76 ;  /* 0x000000060e0e7c2b */ /* 0x000fe4000800004c */
[----:B------:R-:W-:Y:S01]  /*1990*/  DFMA R16, R16, UR6, R80 ;  /* 0x0000000610107c2b */ /* 0x000fe20008000050 */
[----:B------:R-:W-:Y:S10]  /*19a0*/  @P0 BRA `(.L_x_9) ;  /* 0x0000000000280947 */ /* 0x000ff40003800000 */
[----:B------:R-:W-:Y:S01]  /*19b0*/  ISETP.NE.AND P0, PT, R84, 0x3, PT ;  /* 0x000000035400780c */ /* 0x000fe20003f05270 */
[----:B------:R-:W-:Y:S01]  /*19c0*/  DFMA R18, R18, UR6, R78 ;  /* 0x0000000612127c2b */ /* 0x000fe2000800004e */
[----:B------:R0:W-:Y:S04]  /*19d0*/  STS.64 [R82], R52 ;  /* 0x0000003452007388 */ /* 0x0001e80000000a00 */
[----:B------:R0:W-:Y:S04]  /*19e0*/  STS.64 [R82+0x8], R54 ;  /* 0x0000083652007388 */ /* 0x0001e80000000a00 */
[----:B------:R0:W-:Y:S04]  /*19f0*/  STS.64 [R82+0x40], R60 ;  /* 0x0000403c52007388 */ /* 0x0001e80000000a00 */
[----:B------:R0:W-:Y:S04]  /*1a00*/  STS.64 [R82+0x48], R62 ;  /* 0x0000483e52007388 */ /* 0x0001e80000000a00 */
[----:B------:R0:W-:Y:S04]  /*1a10*/  STS.64 [R82+0x80], R12 ;  /* 0x0000800c52007388 */ /* 0x0001e80000000a00 */
[----:B------:R0:W-:Y:S04]  /*1a20*/  STS.64 [R82+0x88], R14 ;  /* 0x0000880e52007388 */ /* 0x0001e80000000a00 */
[----:B------:R0:W-:Y:S04]  /*1a30*/  STS.64 [R82+0xc0], R16 ;  /* 0x0000c01052007388 */ /* 0x0001e80000000a00 */
[----:B------:R0:W-:Y:S02]  /*1a40*/  @P0 STS.64 [R82+0xc8], R18 ;  /* 0x0000c81252000388 */ /* 0x0001e40000000a00 */
.L_x_9:
[----:B------:R-:W-:Y:S05]  /*1a50*/  BSYNC B0 ;  /* 0x0000000000007941 */ /* 0x000fea0003800000 */
.L_x_8:
[----:B------:R-:W-:Y:S04]  /*1a60*/  BSSY B0, `(.L_x_10) ;  /* 0x000000b000007945 */ /* 0x000fe80003800000 */
[----:B------:R-:W-:Y:S05]  /*1a70*/  @P2 BRA `(.L_x_11) ;  /* 0x0000000000242947 */ /* 0x000fea0003800000 */
[----:B------:R-:W-:Y:S01]  /*1a80*/  ISETP.NE.AND P0, PT, R84, 0x3, PT ;  /* 0x000000035400780c */ /* 0x000fe20003f05270 */
[----:B------:R2:W3:Y:S04]  /*1a90*/  LDS.64 R2, [R82+0x7c0] ;  /* 0x0007c00052027984 */ /* 0x0004e80000000a00 */
[----:B------:R2:W4:Y:S04]  /*1aa0*/  LDS.64 R4, [R82+0x7c8] ;  /* 0x0007c80052047984 */ /* 0x0005280000000a00 */
[----:B------:R2:W0:Y:S04]  /*1ab0*/  LDS.64 R6, [R82+0x800] ;  /* 0x0008000052067984 */ /* 0x0004280000000a00 */
[----:B------:R2:W0:Y:S04]  /*1ac0*/  LDS.64 R8, [R82+0x808] ;  /* 0x0008080052087984 */ /* 0x0004280000000a00 */
[----:B------:R2:W0:Y:S04]  /*1ad0*/  LDS.64 R10, [R82+0x840] ;  /* 0x00084000520a7984 */ /* 0x0004280000000a00 */
[----:B------:R2:W0:Y:S04]  /*1ae0*/  LDS.64 R76, [R82+0x848] ;  /* 0x00084800524c7984 */ /* 0x0004280000000a00 */
[----:B------:R2:W0:Y:S04]  /*1af0*/  LDS.64 R80, [R82+0x880] ;  /* 0x0008800052507984 */ /* 0x0004280000000a00 */
[----:B------:R2:W0:Y:S02]  /*1b00*/  @P0 LDS.64 R78, [R82+0x888] ;  /* 0x00088800524e0984 */ /* 0x0004240000000a00 */
.L_x_11:
[----:B------:R-:W-:Y:S05]  /*1b10*/  BSYNC B0 ;  /* 0x0000000000007941 */ /* 0x000fea0003800000 */
.L_x_10:
[----:B---3--:R-:W-:Y:S01]  /*1b20*/  DMUL R2, R2, UR4 ;  /* 0x0000000402027c28 */ /* 0x008fe20008000000 */
[----:B0-----:R-:W-:Y:S01]  /*1b30*/  LEA.HI R12, R0, 0x10, RZ, 0x1e ;  /* 0x00000010000c7811 */ /* 0x001fe200078ff0ff */
[----:B----4-:R-:W-:Y:S01]  /*1b40*/  DMUL R4, R4, UR4 ;  /* 0x0000000404047c28 */ /* 0x010fe20008000000 */
[----:B------:R-:W-:Y:S01]  /*1b50*/  BSSY B0, `(.L_x_12) ;  /* 0x000001a000007945 */ /* 0x000fe20003800000 */
[----:B------:R-:W-:Y:S01]  /*1b60*/  DMUL R6, R6, UR4 ;  /* 0x0000000406067c28 */ /* 0x000fe20008000000 */
[----:B------:R-:W-:Y:S01]  /*1b70*/  ISETP.GT.U32.AND P0, PT, R12, 0x1a, PT ;  /* 0x0000001a0c00780c */ /* 0x000fe20003f04070 */
[----:B------:R-:W-:Y:S02]  /*1b80*/  DMUL R8, R8, UR4 ;  /* 0x0000000408087c28 */ /* 0x000fe40008000000 */
        /* <DEDUP_REMOVED lines=10> */
[----:B------:R-:W-:Y:S02]  /*1c30*/  DFMA R20, R20, UR6, R80 ;  /* 0x0000000614147c2b */ /* 0x000fe40008000050 */
[----:B------:R-:W-:Y:S01]  /*1c40*/  DFMA R22, R22, UR6, R78 ;  /* 0x0000000616167c2b */ /* 0x000fe2000800004e */
[----:B------:R-:W-:Y:S10]  /*1c50*/  @P2 BRA `(.L_x_13) ;  /* 0x0000000000242947 */ /* 0x000ff40003800000 */
[----:B------:R-:W-:Y:S01]  /*1c60*/  ISETP.NE.AND P1, PT, R84, 0x3, PT ;  /* 0x000000035400780c */ /* 0x000fe20003f25270 */
[----:B------:R0:W-:Y:S04]  /*1c70*/  STS.64 [R82+0x7c0], R68 ;  /* 0x0007c04452007388 */ /* 0x0001e80000000a00 */
[----:B------:R0:W-:Y:S04]  /*1c80*/  STS.64 [R82+0x7c8], R70 ;  /* 0x0007c84652007388 */ /* 0x0001e80000000a00 */
[----:B------:R0:W-:Y:S04]  /*1c90*/  STS.64 [R82+0x800], R72 ;  /* 0x0008004852007388 */ /* 0x0001e80000000a00 */
[----:B------:R0:W-:Y:S04]  /*1ca0*/  STS.64 [R82+0x808], R74 ;  /* 0x0008084a52007388 */ /* 0x0001e80000000a00 */
[----:B------:R0:W-:Y:S04]  /*1cb0*/  STS.64 [R82+0x840], R48 ;  /* 0x0008403052007388 */ /* 0x0001e80000000a00 */
[----:B------:R0:W-:Y:S04]  /*1cc0*/  STS.64 [R82+0x848], R50 ;  /* 0x0008483252007388 */ /* 0x0001e80000000a00 */
[----:B------:R0:W-:Y:S04]  /*1cd0*/  STS.64 [R82+0x880], R20 ;  /* 0x0008801452007388 */ /* 0x0001e80000000a00 */
[----:B------:R0:W-:Y:S02]  /*1ce0*/  @P1 STS.64 [R82+0x888], R22 ;  /* 0x0008881652001388 */ /* 0x0001e40000000a00 */
.L_x_13:
[----:B------:R-:W-:Y:S05]  /*1cf0*/  BSYNC B0 ;  /* 0x0000000000007941 */ /* 0x000fea0003800000 */
.L_x_12:
[----:B------:R-:W-:Y:S04]  /*1d00*/  BSSY B0, `(.L_x_14) ;  /* 0x000000b000007945 */ /* 0x000fe80003800000 */
[----:B------:R-:W-:Y:S05]  /*1d10*/  @P0 BRA `(.L_x_15) ;  /* 0x0000000000240947 */ /* 0x000fea0003800000 */
[----:B------:R-:W-:Y:S01]  /*1d20*/  ISETP.NE.AND P1, PT, R84, 0x3, PT ;  /* 0x000000035400780c */ /* 0x000fe20003f25270 */
[----:B------:R3:W4:Y:S04]  /*1d30*/  LDS.64 R2, [R82+0xf80] ;  /* 0x000f800052027984 */ /* 0x0007280000000a00 */
[----:B------:R3:W0:Y:S04]  /*1d40*/  LDS.64 R4, [R82+0xf88] ;  /* 0x000f880052047984 */ /* 0x0006280000000a00 */
[----:B------:R3:W0:Y:S04]  /*1d50*/  LDS.64 R6, [R82+0xfc0] ;  /* 0x000fc00052067984 */ /* 0x0006280000000a00 */
[----:B------:R3:W0:Y:S04]  /*1d60*/  LDS.64 R8, [R82+0xfc8] ;  /* 0x000fc80052087984 */ /* 0x0006280000000a00 */
[----:B------:R3:W0:Y:S04]  /*1d70*/  LDS.64 R10, [R82+0x1000] ;  /* 0x00100000520a7984 */ /* 0x0006280000000a00 */
[----:B------:R3:W0:Y:S04]  /*1d80*/  LDS.64 R76, [R82+0x1008] ;  /* 0x00100800524c7984 */ /* 0x0006280000000a00 */
[----:B------:R3:W0:Y:S04]  /*1d90*/  LDS.64 R80, [R82+0x1040] ;  /* 0x0010400052507984 */ /* 0x0006280000000a00 */
[----:B------:R3:W0:Y:S02]  /*1da0*/  @P1 LDS.64 R78, [R82+0x1048] ;  /* 0x00104800524e1984 */ /* 0x0006240000000a00 */
.L_x_15:
[----:B------:R-:W-:Y:S05]  /*1db0*/  BSYNC B0 ;  /* 0x0000000000007941 */ /* 0x000fea0003800000 */
.L_x_14:
[----:B----4-:R-:W-:Y:S01]  /*1dc0*/  DMUL R2, R2, UR4 ;  /* 0x0000000402027c28 */ /* 0x010fe20008000000 */
[----:B------:R-:W-:Y:S01]  /*1dd0*/  LEA.HI R12, R0, 0x18, RZ, 0x1e ;  /* 0x00000018000c7811 */ /* 0x000fe200078ff0ff */
[----:B0-----:R-:W-:Y:S01]  /*1de0*/  DMUL R4, R4, UR4 ;  /* 0x0000000404047c28 */ /* 0x001fe20008000000 */
        /* <DEDUP_REMOVED lines=26> */
.L_x_17:
[----:B------:R-:W-:Y:S05]  /*1f90*/  BSYNC B0 ;  /* 0x0000000000007941 */ /* 0x000fea0003800000 */
.L_x_16:
[----:B------:R-:W-:Y:S04]  /*1fa0*/  BSSY B0, `(.L_x_18) ;  /* 0x000000b000007945 */ /* 0x000fe80003800000 */
[----:B------:R-:W-:Y:S05]  /*1fb0*/  @P1 BRA `(.L_x_19) ;  /* 0x0000000000241947 */ /* 0x000fea0003800000 */
[----:B------:R-:W-:Y:S01]  /*1fc0*/  ISETP.NE.AND P0, PT, R84, 0x3, PT ;  /* 0x000000035400780c */ /* 0x000fe20003f05270 */
[----:B------:R4:W0:Y:S04]  /*1fd0*/  LDS.64 R2, [R82+0x1740] ;  /* 0x0017400052027984 */ /* 0x0008280000000a00 */
[----:B------:R4:W0:Y:S04]  /*1fe0*/  LDS.64 R4, [R82+0x1748] ;  /* 0x0017480052047984 */ /* 0x0008280000000a00 */
[----:B------:R4:W0:Y:S04]  /*1ff0*/  LDS.64 R6, [R82+0x1780] ;  /* 0x0017800052067984 */ /* 0x0008280000000a00 */
[----:B------:R4:W0:Y:S04]  /*2000*/  LDS.64 R8, [R82+0x1788] ;  /* 0x0017880052087984 */ /* 0x0008280000000a00 */
[----:B------:R4:W0:Y:S04]  /*2010*/  LDS.64 R10, [R82+0x17c0] ;  /* 0x0017c000520a7984 */ /* 0x0008280000000a00 */
[----:B------:R4:W0:Y:S04]  /*2020*/  LDS.64 R76, [R82+0x17c8] ;  /* 0x0017c800524c7984 */ /* 0x0008280000000a00 */
[----:B------:R4:W0:Y:S04]  /*2030*/  LDS.64 R80, [R82+0x1800] ;  /* 0x0018000052507984 */ /* 0x0008280000000a00 */
[----:B------:R4:W0:Y:S02]  /*2040*/  @P0 LDS.64 R78, [R82+0x1808] ;  /* 0x00180800524e0984 */ /* 0x0008240000000a00 */
.L_x_19:
[----:B------:R-:W-:Y:S05]  /*2050*/  BSYNC B0 ;  /* 0x0000000000007941 */ /* 0x000fea0003800000 */
.L_x_18:
[----:B------:R-:W-:Y:S04]  /*2060*/  BSSY B0, `(.L_x_20) ;  /* 0x000001b000007945 */ /* 0x000fe80003800000 */
[----:B------:R-:W-:Y:S05]  /*2070*/  @P1 BRA `(.L_x_21) ;  /* 0x0000000000641947 */ /* 0x000fea0003800000 */
[----:B0-----:R-:W-:Y:S01]  /*2080*/  DMUL R2, R2, UR4 ;  /* 0x0000000402027c28 */ /* 0x001fe20008000000 */
[----:B------:R-:W-:Y:S01]  /*2090*/  ISETP.NE.AND P0, PT, R84, 0x3, PT ;  /* 0x000000035400780c */ /* 0x000fe20003f05270 */
[----:B------:R-:W-:Y:S02]  /*20a0*/  DMUL R4, R4, UR4 ;  /* 0x0000000404047c28 */ /* 0x000fe40008000000 */
[----:B------:R-:W-:Y:S02]  /*20b0*/  DMUL R6, R6, UR4 ;  /* 0x0000000406067c28 */ /* 0x000fe40008000000 */
        /* <DEDUP_REMOVED lines=8> */
[----:B------:R-:W-:Y:S01]  /*2140*/  DFMA R8, R58, UR6, R8 ;  /* 0x000000063a087c2b */ /* 0x000fe20008000008 */
[----:B------:R0:W-:Y:S01]  /*2150*/  STS.64 [R82+0x1740], R2 ;  /* 0x0017400252007388 */ /* 0x0001e20000000a00 */
[----:B------:R-:W-:-:S02]  /*2160*/  DFMA R10, R64, UR6, R10 ;  /* 0x00000006400a7c2b */ /* 0x000fc4000800000a */
[----:B------:R-:W-:Y:S01]  /*2170*/  DFMA R66, R66, UR6, R76 ;  /* 0x0000000642427c2b */ /* 0x000fe2000800004c */
[----:B------:R0:W-:Y:S01]  /*2180*/  STS.64 [R82+0x1748], R4 ;  /* 0x0017480452007388 */ /* 0x0001e20000000a00 */
[----:B------:R-:W-:Y:S02]  /*2190*/  DFMA R24, R24, UR6, R80 ;  /* 0x0000000618187c2b */ /* 0x000fe40008000050 */
[----:B------:R-:W-:Y:S01]  /*21a0*/  DFMA R26, R26, UR6, R78 ;  /* 0x000000061a1a7c2b */ /* 0x000fe2000800004e */
[----:B------:R0:W-:Y:S04]  /*21b0*/  STS.64 [R82+0x1780], R6 ;  /* 0x0017800652007388 */ /* 0x0001e80000000a00 */
[----:B------:R0:W-:Y:S04]  /*21c0*/  STS.64 [R82+0x1788], R8 ;  /* 0x0017880852007388 */ /* 0x0001e80000000a00 */
[----:B------:R0:W-:Y:S04]  /*21d0*/  STS.64 [R82+0x17c0], R10 ;  /* 0x0017c00a52007388 */ /* 0x0001e80000000a00 */
[----:B------:R0:W-:Y:S04]  /*21e0*/  STS.64 [R82+0x17c8], R66 ;  /* 0x0017c84252007388 */ /* 0x0001e80000000a00 */
[----:B------:R0:W-:Y:S04]  /*21f0*/  STS.64 [R82+0x1800], R24 ;  /* 0x0018001852007388 */ /* 0x0001e80000000a00 */
[----:B------:R0:W-:Y:S02]  /*2200*/  @P0 STS.64 [R82+0x1808], R26 ;  /* 0x0018081a52000388 */ /* 0x0001e40000000a00 */
.L_x_21:
[----:B------:R-:W-:Y:S05]  /*2210*/  BSYNC B0 ;  /* 0x0000000000007941 */ /* 0x000fea0003800000 */
.L_x_20:
[----:B------:R-:W-:Y:S01]  /*2220*/  BAR.SYNC.DEFER_BLOCKING 0x0 ;  /* 0x0000000000007b1d */ /* 0x000fe20000010000 */
[----:B------:R-:W-:-:S13]  /*2230*/  ISETP.NE.AND P0, PT, R0, RZ, PT ;  /* 0x000000ff0000720c */ /* 0x000fda0003f05270 */
[----:B------:R-:W-:Y:S05]  /*2240*/  @P0 EXIT ;  /* 0x000000000000094d */ /* 0x000fea0003800000 */
[----:B------:R-:W-:-:S07]  /*2250*/  IMAD.MOV.U32 R0, RZ, RZ, RZ ;  /* 0x000000ffff007224 */ /* 0x000fce00078e00ff */
.L_x_23:
[----:B0-----:R-:W0:Y:S01]  /*2260*/  LDC.64 R2, c[0x0][0x210] ;  /* 0x00008400ff027b82 */ /* 0x001e220000000a00 */
[C---:B------:R-:W-:Y:S02]  /*2270*/  IMAD R5, R0.reuse, 0x1f, RZ ;  /* 0x0000001f00057824 */ /* 0x040fe400078e02ff */
[C---:B------:R-:W-:Y:S02]  /*2280*/  IMAD R6, R0.reuse, 0xf8, R83 ;  /* 0x000000f800067824 */ /* 0x040fe400078e0253 */
[----:B------:R-:W-:Y:S02]  /*2290*/  VIADD R0, R0, 0x1 ;  /* 0x0000000100007836 */ /* 0x000fe40000000000 */
[----:B------:R-:W-:-:S03]  /*22a0*/  IMAD.MOV.U32 R7, RZ, RZ, RZ ;  /* 0x000000ffff077224 */ /* 0x000fc600078e00ff */
[----:B------:R-:W-:Y:S01]  /*22b0*/  ISETP.GE.U32.AND P2, PT, R0, 0x1b, PT ;  /* 0x0000001b0000780c */ /* 0x000fe20003f46070 */
[----:B0-----:R-:W-:-:S04]  /*22c0*/  IMAD.WIDE R2, R5, 0x8, R2 ;  /* 0x0000000805027825 */ /* 0x001fc800078e0202 */
[----:B------:R-:W-:Y:S02]  /*22d0*/  IMAD.MOV.U32 R8, RZ, RZ, R2 ;  /* 0x000000ffff087224 */ /* 0x000fe400078e0002 */
[----:B------:R-:W-:-:S07]  /*22e0*/  IMAD.MOV.U32 R9, RZ, RZ, R3 ;  /* 0x000000ffff097224 */ /* 0x000fce00078e0003 */
.L_x_22:
[----:B0-----:R0:W5:Y:S01]  /*22f0*/  LDS.64 R2, [R6] ;  /* 0x0000000006027984 */ /* 0x0011620000000a00 */
[----:B------:R-:W-:Y:S01]  /*2300*/  IMAD.MOV.U32 R4, RZ, RZ, R8 ;  /* 0x000000ffff047224 */ /* 0x000fe200078e0008 */
[----:B------:R-:W-:Y:S01]  /*2310*/  IADD3 R8, P1, R8, 0x8, RZ ;  /* 0x0000000808087810 */ /* 0x000fe20007f3e0ff */
[--C-:B------:R-:W-:Y:S02]  /*2320*/  IMAD.MOV.U32 R5, RZ, RZ, R9.reuse ;  /* 0x000000ffff057224 */ /* 0x100fe400078e0009 */
[----:B------:R-:W-:Y:S02]  /*2330*/  VIADD R7, R7, 0x1 ;  /* 0x0000000107077836 */ /* 0x000fe40000000000 */
[----:B------:R-:W-:Y:S02]  /*2340*/  IMAD.X R9, RZ, RZ, R9, P1 ;  /* 0x000000ffff097224 */ /* 0x000fe400008e0609 */
[----:B0-----:R-:W-:Y:S01]  /*2350*/  VIADD R6, R6, 0x8 ;  /* 0x0000000806067836 */ /* 0x001fe20000000000 */
[----:B------:R-:W-:Y:S01]  /*2360*/  ISETP.NE.AND P0, PT, R7, 0x1f, PT ;  /* 0x0000001f0700780c */ /* 0x000fe20003f05270 */
[----:B-----5:R0:W-:-:S12]  /*2370*/  STG.E.64 desc[UR8][R4.64], R2 ;  /* 0x0000000204007986 */ /* 0x0201d8000c101b08 */
[----:B------:R-:W-:Y:S05]  /*2380*/  @P0 BRA `(.L_x_22) ;  /* 0xfffffffc00d80947 */ /* 0x000fea000383ffff */
[----:B------:R-:W-:Y:S05]  /*2390*/  @!P2 BRA `(.L_x_23) ;  /* 0xfffffffc00b0a947 */ /* 0x000fea000383ffff */
[----:B------:R-:W-:Y:S05]  /*23a0*/  EXIT ;  /* 0x000000000000794d */ /* 0x000fea0003800000 */
.L_x_24:
[----:B------:R-:W-:-:S00]  /*23b0*/  BRA `(.L_x_24) ;  /* 0xfffffffc00fc7947 */ /* 0x000fc0000383ffff */
[----:B------:R-:W-:-:S00]  /*23c0*/  NOP ;  /* 0x0000000000007918 */ /* 0x000fc00000000000 */
        /* <DEDUP_REMOVED lines=11> */
.L_x_25:


//--------------------- .nv.shared._Z6kernelPddPKdS1_dS1_ --------------------------
	.section	.nv.shared._Z6kernelPddPKdS1_dS1_,"aw",@nobits
	.sectionflags	@""
	.align	8
.nv.shared._Z6kernelPddPKdS1_dS1_:
	.zero		15608


//--------------------- .nv.shared.reserved.0     --------------------------
	.section	.nv.shared.reserved.0,"aw",@nobits
	.weak		__nv_reservedSMEM_offset_0_alias
	.size		__nv_reservedSMEM_offset_0_alias, 0, 0
	.other		__nv_reservedSMEM_offset_0_alias,@"STO_CUDA_RESERVED_SHARED STV_DEFAULT"
__nv_reservedSMEM_offset_0_alias:
	.zero		0


//--------------------- .nv.global                --------------------------
	.section	.nv.global,"aw",@nobits
.nv.global:
	.type		_ZN34_INTERNAL_d8653dda_4_k_cu_587e6da54cute1_E,@object
	.size		_ZN34_INTERNAL_d8653dda_4_k_cu_587e6da54cute1_E,(_ZN34_INTERNAL_d8653dda_4_k_cu_587e6da54cuda3std3__45__cpo6cbeginE - _ZN34_INTERNAL_d8653dda_4_k_cu_587e6da54cute1_E)
_ZN34_INTERNAL_d8653dda_4_k_cu_587e6da54cute1_E:
	.zero		1
	.type		_ZN34_INTERNAL_d8653dda_4_k_cu_587e6da54cuda3std3__45__cpo6cbeginE,@object
	.size		_ZN34_INTERNAL_d8653dda_4_k_cu_587e6da54cuda3std3__45__cpo6cbeginE,(_ZN34_INTERNAL_d8653dda_4_k_cu_587e6da54cuda3std3__48in_placeE - _ZN34_INTERNAL_d8653dda_4_k_cu_587e6da54cuda3std3__45__cpo6cbeginE)
_ZN34_INTERNAL_d8653dda_4_k_cu_587e6da54cuda3std3__45__cpo6cbeginE:
	.zero		1
	.type		_ZN34_INTERNAL_d8653dda_4_k_cu_587e6da54cuda3std3__48in_placeE,@object
	.size		_ZN34_INTERNAL_d8653dda_4_k_cu_587e6da54cuda3std3__48in_placeE,(_ZN34_INTERNAL_d8653dda_4_k_cu_587e6da54cuda3std6ranges3__45__cpo9iter_moveE - _ZN34_INTERNAL_d8653dda_4_k_cu_587e6da54cuda3std3__48in_placeE)
_ZN34_INTERNAL_d8653dda_4_k_cu_587e6da54cuda3std3__48in_placeE:
	.zero		1
	.type		_ZN34_INTERNAL_d8653dda_4_k_cu_587e6da54cuda3std6ranges3__45__cpo9iter_moveE,@object
	.size		_ZN34_INTERNAL_d8653dda_4_k_cu_587e6da54cuda3std6ranges3__45__cpo9iter_moveE,(_ZN34_INTERNAL_d8653dda_4_k_cu_587e6da54cuda3std3__45__cpo5beginE - _ZN34_INTERNAL_d8653dda_4_k_cu_587e6da54cuda3std6ranges3__45__cpo9iter_moveE)
_ZN34_INTERNAL_d8653dda_4_k_cu_587e6da54cuda3std6ranges3__45__cpo9iter_moveE:
	.zero		1
	.type		_ZN34_INTERNAL_d8653dda_4_k_cu_587e6da54cuda3std3__45__cpo5beginE,@object
	.size		_ZN34_INTERNAL_d8653dda_4_k_cu_587e6da54cuda3std3__45__cpo5beginE,(_ZN34_INTERNAL_d8653dda_4_k_cu_587e6da54cuda3std3__436_GLOBAL__N__d8653dda_4_k_cu_587e6da56ignoreE - _ZN34_INTERNAL_d8653dda_4_k_cu_587e6da54cuda3std3__45__cpo5beginE)
_ZN34_INTERNAL_d8653dda_4_k_cu_587e6da54cuda3std3__45__cpo5beginE:
	.zero		1
	.type		_ZN34_INTERNAL_d8653dda_4_k_cu_587e6da54cuda3std3__436_GLOBAL__N__d8653dda_4_k_cu_587e6da56ignoreE,@object
	.size		_ZN34_INTERNAL_d8653dda_4_k_cu_587e6da54cuda3std3__436_GLOBAL__N__d8653dda_4_k_cu_587e6da56ignoreE,(_ZN34_INTERNAL_d8653dda_4_k_cu_587e6da54cute7productE - _ZN34_INTERNAL_d8653dda_4_k_cu_587e6da54cuda3std3__436_GLOBAL__N__d8653dda_4_k_cu_587e6da56ignoreE)
_ZN34_INTERNAL_d8653dda_4_k_cu_587e6da54cuda3std3__436_GLOBAL__N__d8653dda_4_k_cu_587e6da56ignoreE:
	.zero		1
	.type		_ZN34_INTERNAL_d8653dda_4_k_cu_587e6da54cute7productE,@object
	.size		_ZN34_INTERNAL_d8653dda_4_k_cu_587e6da54cute7productE,(_ZN34_INTERNAL_d8653dda_4_k_cu_587e6da54cuda3std3__45__cpo3endE - _ZN34_INTERNAL_d8653dda_4_k_cu_587e6da54cute7productE)
_ZN34_INTERNAL_d8653dda_4_k_cu_587e6da54cute7productE:
	.zero		1
	.type		_ZN34_INTERNAL_d8653dda_4_k_cu_587e6da54cuda3std3__45__cpo3endE,@object
	.size		_ZN34_INTERNAL_d8653dda_4_k_cu_587e6da54cuda3std3__45__cpo3endE,(_ZN34_INTERNAL_d8653dda_4_k_cu_587e6da54cuda3std3__419piecewise_constructE - _ZN34_INTERNAL_d8653dda_4_k_cu_587e6da54cuda3std3__45__cpo3endE)
_ZN34_INTERNAL_d8653dda_4_k_cu_587e6da54cuda3std3__45__cpo3endE:
	.zero		1
	.type		_ZN34_INTERNAL_d8653dda_4_k_cu_587e6da54cuda3std3__419piecewise_constructE,@object
	.size		_ZN34_INTERNAL_d8653dda_4_k_cu_587e6da54cuda3std3__419piecewise_constructE,(_ZN34_INTERNAL_d8653dda_4_k_cu_587e6da54cuda3std3__45__cpo4cendE - _ZN34_INTERNAL_d8653dda_4_k_cu_587e6da54cuda3std3__419piecewise_constructE)
_ZN34_INTERNAL_d8653dda_4_k_cu_587e6da54cuda3std3__419piecewise_constructE:
	.zero		1
	.type		_ZN34_INTERNAL_d8653dda_4_k_cu_587e6da54cuda3std3__45__cpo4cendE,@object
	.size		_ZN34_INTERNAL_d8653dda_4_k_cu_587e6da54cuda3std3__45__cpo4cendE,(_ZN34_INTERNAL_d8653dda_4_k_cu_587e6da54cuda3std6ranges3__45__cpo4swapE - _ZN34_INTERNAL_d8653dda_4_k_cu_587e6da54cuda3std3__45__cpo4cendE)
_ZN34_INTERNAL_d8653dda_4_k_cu_587e6da54cuda3std3__45__cpo4cendE:
	.zero		1
	.type		_ZN34_INTERNAL_d8653dda_4_k_cu_587e6da54cuda3std6ranges3__45__cpo4swapE,@object
	.size		_ZN34_INTERNAL_d8653dda_4_k_cu_587e6da54cuda3std6ranges3__45__cpo4swapE,(.L_7 - _ZN34_INTERNAL_d8653dda_4_k_cu_587e6da54cuda3std6ranges3__45__cpo4swapE)
_ZN34_INTERNAL_d8653dda_4_k_cu_587e6da54cuda3std6ranges3__45__cpo4swapE:
	.zero		1
.L_7:


//--------------------- .nv.constant0._Z6kernelPddPKdS1_dS1_ --------------------------
	.section	.nv.constant0._Z6kernelPddPKdS1_dS1_,"a",@progbits
	.sectionflags	@""
	.align	4
.nv.constant0._Z6kernelPddPKdS1_dS1_:
	.zero		576


//--------------------- SYMBOLS --------------------------

	.type		.nv.reservedSmem.offset0,@object
	.size		.nv.reservedSmem.offset0,0x4
